def attn_fwd(
    Q,
    K,
    V,
    Out,
    Lse,
    sm_scale,
    stride_qz,
    stride_qh,
    stride_qm,
    stride_qk,
    stride_kz,
    stride_kh,
    stride_kn,
    stride_kk,
    stride_vz,
    stride_vh,
    stride_vn,
    stride_vk,
    stride_oz,
    stride_oh,
    stride_om,
    stride_ok,
    seqlen_q,
    seqlen_k,
    BLOCK_M: tl.constexpr,
    BLOCK_N: tl.constexpr,
    HEAD_DIM: tl.constexpr,
    CAUSAL: tl.constexpr,
):
    start_m = tl.program_id(0)
    off_hz = tl.program_id(1)
    q_off = off_hz * stride_qh
    k_off = off_hz * stride_kh
    v_off = off_hz * stride_vh
    offs_m = start_m * BLOCK_M + tl.arange(0, BLOCK_M)
    offs_d = tl.arange(0, HEAD_DIM)
    offs_n = tl.arange(0, BLOCK_N)
    q_ptrs = Q + q_off + offs_m[:, None] * stride_qm + offs_d[None, :] * stride_qk
    k_ptrs = K + k_off + offs_d[:, None] * stride_kk + offs_n[None, :] * stride_kn
    v_ptrs = V + v_off + offs_n[:, None] * stride_vn + offs_d[None, :] * stride_vk
    m_i = tl.full([BLOCK_M], float("-inf"), dtype=tl.float32)
    l_i = tl.zeros([BLOCK_M], dtype=tl.float32) + 1.0
    acc = tl.zeros([BLOCK_M, HEAD_DIM], dtype=tl.float32)
    q = tl.load(q_ptrs)
    acc, l_i, m_i = _attn_fwd_inner(
        acc,
        l_i,
        m_i,
        q,
        k_ptrs,
        v_ptrs,
        sm_scale,
        stride_kn,
        stride_vn,
        start_m,
        seqlen_k,
        BLOCK_M,
        BLOCK_N,
        HEAD_DIM,
        CAUSAL,
    )
    acc = acc / l_i[:, None]
    lse = m_i + tl.math.log2(l_i) / 1.4426950408889634
    o_ptrs = (
        Out
        + off_hz * stride_oh
        + offs_m[:, None] * stride_om
        + offs_d[None, :] * stride_ok
    )
    tl.store(o_ptrs, acc.to(Out.dtype.element_ty))
    tl.store(Lse + off_hz * seqlen_q + offs_m, lse)

# config = {"BLOCK_M": 128, "BLOCK_N": 64, "HEAD_DIM": 32, "arch": "sm_100", "causal": true, "dtype": "bf16", "num_stages": 2, "num_warps": 4}
# arch = sm_100


// ===== COMPILED SASS (sm_100a) =====

	.target	sm_100a

	.elftype	@"ET_EXEC"


//--------------------- .note.nv.tkinfo           --------------------------
	.section	.note.nv.tkinfo,"",@"SHT_NOTE"
	.sectionflags	@"SHF_NOTE_NV_TKINFO"
	.tkinfo
        /*0018*/ 	.word	0x00000081
        /*0030*/ 	.string	""
        /*0030*/ 	.string	"ptxas-blackwell"
        /*0030*/ 	.string	"Cuda compilation tools, release 12.9, V12.9.86"
        /*0030*/ 	.string	"Build cuda_12.9.r12.9/compiler.36037853_0"
        /*0030*/ 	.string	"-v  -suppress-debug-info  -lineinfo  -arch sm_100a "



//--------------------- .note.nv.cuver            --------------------------
	.section	.note.nv.cuver,"",@"SHT_NOTE"
	.sectionflags	@"SHF_NOTE_NV_CUVER"
        /*0018*/ 	.short	0x0001
        /*001a*/ 	.short	0x0064
        /*001c*/ 	.short	0x0001
        /*001e*/ 	.short	0x0000
        /*0020*/ 	.short	0x0001
        /*0022*/ 	.short	0x0000


//--------------------- .nv.info                  --------------------------
	.section	.nv.info,"",@"SHT_CUDA_INFO"
	.align	4


	//----- nvinfo : EIATTR_REGCOUNT
	.align		4
        /*0000*/ 	.byte	0x04, 0x2f
        /*0002*/ 	.short	(.L_5 - .L_4)
	.align		4
.L_4:
        /*0004*/ 	.word	index@(attn_fwd)
        /*0008*/ 	.word	0x000000e8


	//----- nvinfo : EIATTR_FRAME_SIZE
	.align		4
.L_5:
        /*000c*/ 	.byte	0x04, 0x11
        /*000e*/ 	.short	(.L_7 - .L_6)
	.align		4
.L_6:
        /*0010*/ 	.word	index@($__internal_2_$__cuda_sm10x_tcgen05_guardrail_trap_unallocated_columns_being_dealloced)
        /*0014*/ 	.word	0x00000000


	//----- nvinfo : EIATTR_FRAME_SIZE
	.align		4
.L_7:
        /*0018*/ 	.byte	0x04, 0x11
        /*001a*/ 	.short	(.L_9 - .L_8)
	.align		4
.L_8:
        /*001c*/ 	.word	index@($__internal_1_$__cuda_sm10x_tcgen05_guardrail_trap_phase_invalid_during_alloc)
        /*0020*/ 	.word	0x00000000


	//----- nvinfo : EIATTR_FRAME_SIZE
	.align		4
.L_9:
        /*0024*/ 	.byte	0x04, 0x11
        /*0026*/ 	.short	(.L_11 - .L_10)
	.align		4
.L_10:
        /*0028*/ 	.word	index@($__internal_0_$__cuda_sm10x_tcgen05_guardrail_trap_col_being_dealloced_not_returned_by_alloc)
        /*002c*/ 	.word	0x00000000


	//----- nvinfo : EIATTR_FRAME_SIZE
	.align		4
.L_11:
        /*0030*/ 	.byte	0x04, 0x11
        /*0032*/ 	.short	(.L_13 - .L_12)
	.align		4
.L_12:
        /*0034*/ 	.word	index@(attn_fwd)
        /*0038*/ 	.word	0x00000000


	//----- nvinfo : EIATTR_MIN_STACK_SIZE
	.align		4
.L_13:
        /*003c*/ 	.byte	0x04, 0x12
        /*003e*/ 	.short	(.L_15 - .L_14)
	.align		4
.L_14:
        /*0040*/ 	.word	index@(attn_fwd)
        /*0044*/ 	.word	0x00000000
.L_15:


//--------------------- .nv.info.attn_fwd         --------------------------
	.section	.nv.info.attn_fwd,"",@"SHT_CUDA_INFO"
	.sectionflags	@""
	.align	4


	//----- nvinfo : EIATTR_CUDA_API_VERSION
	.align		4
        /*0000*/ 	.byte	0x04, 0x37
        /*0002*/ 	.short	(.L_17 - .L_16)
.L_16:
        /*0004*/ 	.word	0x00000081


	//----- nvinfo : EIATTR_KPARAM_INFO
	.align		4
.L_17:
        /*0008*/ 	.byte	0x04, 0x17
        /*000a*/ 	.short	(.L_19 - .L_18)
.L_18:
        /*000c*/ 	.word	0x00000000
        /*0010*/ 	.short	0x0019
        /*0012*/ 	.short	0x0080
        /*0014*/ 	.byte	0x00, 0xf4, 0x21, 0x00


	//----- nvinfo : EIATTR_KPARAM_INFO
	.align		4
.L_19:
        /*0018*/ 	.byte	0x04, 0x17
        /*001a*/ 	.short	(.L_21 - .L_20)
.L_20:
        /*001c*/ 	.word	0x00000000
        /*0020*/ 	.short	0x0018
        /*0022*/ 	.short	0x0078
        /*0024*/ 	.byte	0x00, 0xf4, 0x21, 0x00


	//----- nvinfo : EIATTR_KPARAM_INFO
	.align		4
.L_21:
        /*0028*/ 	.byte	0x04, 0x17
        /*002a*/ 	.short	(.L_23 - .L_22)
.L_22:
        /*002c*/ 	.word	0x00000000
        /*0030*/ 	.short	0x0017
        /*0032*/ 	.short	0x0070
        /*0034*/ 	.byte	0x00, 0xf0, 0x11, 0x00


	//----- nvinfo : EIATTR_KPARAM_INFO
	.align		4
.L_23:
        /*0038*/ 	.byte	0x04, 0x17
        /*003a*/ 	.short	(.L_25 - .L_24)
.L_24:
        /*003c*/ 	.word	0x00000000
        /*0040*/ 	.short	0x0016
        /*0042*/ 	.short	0x006c
        /*0044*/ 	.byte	0x00, 0xf0, 0x11, 0x00


	//----- nvinfo : EIATTR_KPARAM_INFO
	.align		4
.L_25:
        /*0048*/ 	.byte	0x04, 0x17
        /*004a*/ 	.short	(.L_27 - .L_26)
.L_26:
        /*004c*/ 	.word	0x00000000
        /*0050*/ 	.short	0x0015
        /*0052*/ 	.short	0x0068
        /*0054*/ 	.byte	0x00, 0xf0, 0x11, 0x00


	//----- nvinfo : EIATTR_KPARAM_INFO
	.align		4
.L_27:
        /*0058*/ 	.byte	0x04, 0x17
        /*005a*/ 	.short	(.L_29 - .L_28)
.L_28:
        /*005c*/ 	.word	0x00000000
        /*0060*/ 	.short	0x0014
        /*0062*/ 	.short	0x0064
        /*0064*/ 	.byte	0x00, 0xf0, 0x11, 0x00


	//----- nvinfo : EIATTR_KPARAM_INFO
	.align		4
.L_29:
        /*0068*/ 	.byte	0x04, 0x17
        /*006a*/ 	.short	(.L_31 - .L_30)
.L_30:
        /*006c*/ 	.word	0x00000000
        /*0070*/ 	.short	0x0013
        /*0072*/ 	.short	0x0060
        /*0074*/ 	.byte	0x00, 0xf0, 0x11, 0x00


	//----- nvinfo : EIATTR_KPARAM_INFO
	.align		4
.L_31:
        /*0078*/ 	.byte	0x04, 0x17
        /*007a*/ 	.short	(.L_33 - .L_32)
.L_32:
        /*007c*/ 	.word	0x00000000
        /*0080*/ 	.short	0x0012
        /*0082*/ 	.short	0x005c
        /*0084*/ 	.byte	0x00, 0xf0, 0x11, 0x00


	//----- nvinfo : EIATTR_KPARAM_INFO
	.align		4
.L_33:
        /*0088*/ 	.byte	0x04, 0x17
        /*008a*/ 	.short	(.L_35 - .L_34)
.L_34:
        /*008c*/ 	.word	0x00000000
        /*0090*/ 	.short	0x0011
        /*0092*/ 	.short	0x0058
        /*0094*/ 	.byte	0x00, 0xf0, 0x11, 0x00


	//----- nvinfo : EIATTR_KPARAM_INFO
	.align		4
.L_35:
        /*0098*/ 	.byte	0x04, 0x17
        /*009a*/ 	.short	(.L_37 - .L_36)
.L_36:
        /*009c*/ 	.word	0x00000000
        /*00a0*/ 	.short	0x0010
        /*00a2*/ 	.short	0x0054
        /*00a4*/ 	.byte	0x00, 0xf0, 0x11, 0x00


	//----- nvinfo : EIATTR_KPARAM_INFO
	.align		4
.L_37:
        /*00a8*/ 	.byte	0x04, 0x17
        /*00aa*/ 	.short	(.L_39 - .L_38)
.L_38:
        /*00ac*/ 	.word	0x00000000
        /*00b0*/ 	.short	0x000f
        /*00b2*/ 	.short	0x0050
        /*00b4*/ 	.byte	0x00, 0xf0, 0x11, 0x00


	//----- nvinfo : EIATTR_KPARAM_INFO
	.align		4
.L_39:
        /*00b8*/ 	.byte	0x04, 0x17
        /*00ba*/ 	.short	(.L_41 - .L_40)
.L_40:
        /*00bc*/ 	.word	0x00000000
        /*00c0*/ 	.short	0x000e
        /*00c2*/ 	.short	0x004c
        /*00c4*/ 	.byte	0x00, 0xf0, 0x11, 0x00


	//----- nvinfo : EIATTR_KPARAM_INFO
	.align		4
.L_41:
        /*00c8*/ 	.byte	0x04, 0x17
        /*00ca*/ 	.short	(.L_43 - .L_42)
.L_42:
        /*00cc*/ 	.word	0x00000000
        /*00d0*/ 	.short	0x000d
        /*00d2*/ 	.short	0x0048
        /*00d4*/ 	.byte	0x00, 0xf0, 0x11, 0x00


	//----- nvinfo : EIATTR_KPARAM_INFO
	.align		4
.L_43:
        /*00d8*/ 	.byte	0x04, 0x17
        /*00da*/ 	.short	(.L_45 - .L_44)
.L_44:
        /*00dc*/ 	.word	0x00000000
        /*00e0*/ 	.short	0x000c
        /*00e2*/ 	.short	0x0044
        /*00e4*/ 	.byte	0x00, 0xf0, 0x11, 0x00


	//----- nvinfo : EIATTR_KPARAM_INFO
	.align		4
.L_45:
        /*00e8*/ 	.byte	0x04, 0x17
        /*00ea*/ 	.short	(.L_47 - .L_46)
.L_46:
        /*00ec*/ 	.word	0x00000000
        /*00f0*/ 	.short	0x000b
        /*00f2*/ 	.short	0x0040
        /*00f4*/ 	.byte	0x00, 0xf0, 0x11, 0x00


	//----- nvinfo : EIATTR_KPARAM_INFO
	.align		4
.L_47:
        /*00f8*/ 	.byte	0x04, 0x17
        /*00fa*/ 	.short	(.L_49 - .L_48)
.L_48:
        /*00fc*/ 	.word	0x00000000
        /*0100*/ 	.short	0x000a
        /*0102*/ 	.short	0x003c
        /*0104*/ 	.byte	0x00, 0xf0, 0x11, 0x00


	//----- nvinfo : EIATTR_KPARAM_INFO
	.align		4
.L_49:
        /*0108*/ 	.byte	0x04, 0x17
        /*010a*/ 	.short	(.L_51 - .L_50)
.L_50:
        /*010c*/ 	.word	0x00000000
        /*0110*/ 	.short	0x0009
        /*0112*/ 	.short	0x0038
        /*0114*/ 	.byte	0x00, 0xf0, 0x11, 0x00


	//----- nvinfo : EIATTR_KPARAM_INFO
	.align		4
.L_51:
        /*0118*/ 	.byte	0x04, 0x17
        /*011a*/ 	.short	(.L_53 - .L_52)
.L_52:
        /*011c*/ 	.word	0x00000000
        /*0120*/ 	.short	0x0008
        /*0122*/ 	.short	0x0034
        /*0124*/ 	.byte	0x00, 0xf0, 0x11, 0x00


	//----- nvinfo : EIATTR_KPARAM_INFO
	.align		4
.L_53:
        /*0128*/ 	.byte	0x04, 0x17
        /*012a*/ 	.short	(.L_55 - .L_54)
.L_54:
        /*012c*/ 	.word	0x00000000
        /*0130*/ 	.short	0x0007
        /*0132*/ 	.short	0x0030
        /*0134*/ 	.byte	0x00, 0xf0, 0x11, 0x00


	//----- nvinfo : EIATTR_KPARAM_INFO
	.align		4
.L_55:
        /*0138*/ 	.byte	0x04, 0x17
        /*013a*/ 	.short	(.L_57 - .L_56)
.L_56:
        /*013c*/ 	.word	0x00000000
        /*0140*/ 	.short	0x0006
        /*0142*/ 	.short	0x002c
        /*0144*/ 	.byte	0x00, 0xf0, 0x11, 0x00


	//----- nvinfo : EIATTR_KPARAM_INFO
	.align		4
.L_57:
        /*0148*/ 	.byte	0x04, 0x17
        /*014a*/ 	.short	(.L_59 - .L_58)
.L_58:
        /*014c*/ 	.word	0x00000000
        /*0150*/ 	.short	0x0005
        /*0152*/ 	.short	0x0028
        /*0154*/ 	.byte	0x00, 0xf0, 0x11, 0x00


	//----- nvinfo : EIATTR_KPARAM_INFO
	.align		4
.L_59:
        /*0158*/ 	.byte	0x04, 0x17
        /*015a*/ 	.short	(.L_61 - .L_60)
.L_60:
        /*015c*/ 	.word	0x00000000
        /*0160*/ 	.short	0x0004
        /*0162*/ 	.short	0x0020
        /*0164*/ 	.byte	0x00, 0xf4, 0x21, 0x00


	//----- nvinfo : EIATTR_KPARAM_INFO
	.align		4
.L_61:
        /*0168*/ 	.byte	0x04, 0x17
        /*016a*/ 	.short	(.L_63 - .L_62)
.L_62:
        /*016c*/ 	.word	0x00000000
        /*0170*/ 	.short	0x0003
        /*0172*/ 	.short	0x0018
        /*0174*/ 	.byte	0x00, 0xf4, 0x21, 0x00


	//----- nvinfo : EIATTR_KPARAM_INFO
	.align		4
.L_63:
        /*0178*/ 	.byte	0x04, 0x17
        /*017a*/ 	.short	(.L_65 - .L_64)
.L_64:
        /*017c*/ 	.word	0x00000000
        /*0180*/ 	.short	0x0002
        /*0182*/ 	.short	0x0010
        /*0184*/ 	.byte	0x00, 0xf4, 0x21, 0x00


	//----- nvinfo : EIATTR_KPARAM_INFO
	.align		4
.L_65:
        /*0188*/ 	.byte	0x04, 0x17
        /*018a*/ 	.short	(.L_67 - .L_66)
.L_66:
        /*018c*/ 	.word	0x00000000
        /*0190*/ 	.short	0x0001
        /*0192*/ 	.short	0x0008
        /*0194*/ 	.byte	0x00, 0xf4, 0x21, 0x00


	//----- nvinfo : EIATTR_KPARAM_INFO
	.align		4
.L_67:
        /*0198*/ 	.byte	0x04, 0x17
        /*019a*/ 	.short	(.L_69 - .L_68)
.L_68:
        /*019c*/ 	.word	0x00000000
        /*01a0*/ 	.short	0x0000
        /*01a2*/ 	.short	0x0000
        /*01a4*/ 	.byte	0x00, 0xf4, 0x21, 0x00


	//----- nvinfo : EIATTR_AT_ENTRY_FRAGMENTS
	.align		4
.L_69:
        /*01a8*/ 	.byte	0x04, 0x4f
        /*01aa*/ 	.short	(.L_71 - .L_70)


	//   ....[0]....
.L_70:
        /*01ac*/ 	.word	0x00000004


	//----- nvinfo : EIATTR_RESERVED_SMEM_USED
	.align		4
.L_71:
        /*01b0*/ 	.byte	0x01, 0x41
	.zero		2


	//----- nvinfo : EIATTR_SPARSE_MMA_MASK
	.align		4
        /*01b4*/ 	.byte	0x03, 0x50
        /*01b6*/ 	.short	0x0000


	//----- nvinfo : EIATTR_TCGEN05_1CTA_USED
	.align		4
        /*01b8*/ 	.byte	0x01, 0x51
	.zero		2


	//----- nvinfo : EIATTR_MAXREG_COUNT
	.align		4
        /*01bc*/ 	.byte	0x03, 0x1b
        /*01be*/ 	.short	0x00ff


	//----- nvinfo : EIATTR_NUM_BARRIERS
	.align		4
        /*01c0*/ 	.byte	0x02, 0x4c
        /*01c2*/ 	.byte	0x01
	.zero		1


	//----- nvinfo : EIATTR_INT_WARP_WIDE_INSTR_OFFSETS
	.align		4
        /*01c4*/ 	.byte	0x04, 0x31
        /*01c6*/ 	.short	(.L_73 - .L_72)


	//   ....[0]....
.L_72:
        /*01c8*/ 	.word	0x00001340


	//   ....[1]....
        /*01cc*/ 	.word	0x00001350


	//   ....[2]....
        /*01d0*/ 	.word	0x000017b0


	//   ....[3]....
        /*01d4*/ 	.word	0x00001890


	//   ....[4]....
        /*01d8*/ 	.word	0x000057d0


	//   ....[5]....
        /*01dc*/ 	.word	0x0000a770


	//   ....[6]....
        /*01e0*/ 	.word	0x0000a7c0


	//----- nvinfo : EIATTR_COOP_GROUP_MASK_REGIDS
	.align		4
.L_73:
        /*01e4*/ 	.byte	0x04, 0x29
        /*01e6*/ 	.short	(.L_75 - .L_74)


	//   ....[0]....
.L_74:
        /*01e8*/ 	.word	0xffffffff


	//   ....[1]....
        /*01ec*/ 	.word	0xffffffff


	//   ....[2]....
        /*01f0*/ 	.word	0xffffffff


	//   ....[3]....
        /*01f4*/ 	.word	0xffffffff


	//----- nvinfo : EIATTR_COOP_GROUP_INSTR_OFFSETS
	.align		4
.L_75:
        /*01f8*/ 	.byte	0x04, 0x28
        /*01fa*/ 	.short	(.L_77 - .L_76)


	//   ....[0]....
.L_76:
        /*01fc*/ 	.word	0x00000050


	//   ....[1]....
        /*0200*/ 	.word	0x00000310


	//   ....[2]....
        /*0204*/ 	.word	0x0000a600


	//   ....[3]....
        /*0208*/ 	.word	0x0000a870


	//----- nvinfo : EIATTR_VRC_CTA_INIT_COUNT
	.align		4
.L_77:
        /*020c*/ 	.byte	0x02, 0x4a
        /*020e*/ 	.byte	0x80
	.zero		1


	//----- nvinfo : EIATTR_MBARRIER_INSTR_OFFSETS
	.align		4
        /*0210*/ 	.byte	0x04, 0x39
        /*0212*/ 	.short	(.L_79 - .L_78)


	//   ....[0]....
.L_78:
        /*0214*/ 	.word	0x00001680
        /*0218*/ 	.word	0x000000ff
        /*021c*/ 	.word	0x00005000
        /*0220*/ 	.short	0x0100
        /*0222*/ 	.byte	0x09
	.zero		1


	//   ....[1]....
        /*0224*/ 	.word	0x00001880
        /*0228*/ 	.word	0x000000ff
        /*022c*/ 	.word	0x00005008
        /*0230*/ 	.short	0x0100
        /*0232*/ 	.byte	0x09
	.zero		1


	//   ....[2]....
        /*0234*/ 	.word	0x000019d0
        /*0238*/ 	.word	0x000000ff
        /*023c*/ 	.word	0x00003000
        /*0240*/ 	.short	0x0100
        /*0242*/ 	.byte	0x09
	.zero		1


	//   ....[3]....
        /*0244*/ 	.word	0x00001bb0
        /*0248*/ 	.word	0x000000ff
        /*024c*/ 	.word	0x00003000
        /*0250*/ 	.short	0x010a
        /*0252*/ 	.byte	0x09
	.zero		1


	//   ....[4]....
        /*0254*/ 	.word	0x00001ca0
        /*0258*/ 	.word	0x000000ff
        /*025c*/ 	.word	0x00003000
        /*0260*/ 	.short	0x0108
        /*0262*/ 	.byte	0x09
	.zero		1


	//   ....[5]....
        /*0264*/ 	.word	0x00005a00
        /*0268*/ 	.word	0x000000ff
        /*026c*/ 	.word	0x00005010
        /*0270*/ 	.short	0x0100
        /*0272*/ 	.byte	0x09
	.zero		1


	//   ....[6]....
        /*0274*/ 	.word	0x00005d30
        /*0278*/ 	.word	0x000000ff
        /*027c*/ 	.word	0x00005010
        /*0280*/ 	.short	0x010a
        /*0282*/ 	.byte	0x09
	.zero		1


	//   ....[7]....
        /*0284*/ 	.word	0x00006090
        /*0288*/ 	.word	0x000000ff
        /*028c*/ 	.word	0x00005010
        /*0290*/ 	.short	0x0108
        /*0292*/ 	.byte	0x09
	.zero		1


	//   ....[8]....
        /*0294*/ 	.word	0x00007610
        /*0298*/ 	.word	0x000000ff
        /*029c*/ 	.word	0x00000000
        /*02a0*/ 	.short	0x010a
        /*02a2*/ 	.byte	0x1b
	.zero		1


	//   ....[9]....
        /*02a4*/ 	.word	0x00009110
        /*02a8*/ 	.word	0x000000ff
        /*02ac*/ 	.word	0x00000000
        /*02b0*/ 	.short	0x010a
        /*02b2*/ 	.byte	0x1b
	.zero		1


	//   ....[10]....
        /*02b4*/ 	.word	0x00009260
        /*02b8*/ 	.word	0x000000ff
        /*02bc*/ 	.word	0x00005000
        /*02c0*/ 	.short	0x0108
        /*02c2*/ 	.byte	0x09
	.zero		1


	//   ....[11]....
        /*02c4*/ 	.word	0x000093c0
        /*02c8*/ 	.word	0x000000ff
        /*02cc*/ 	.word	0x00005008
        /*02d0*/ 	.short	0x0108
        /*02d2*/ 	.byte	0x09
	.zero		1


	//   ....[12]....
        /*02d4*/ 	.word	0x0000a890
        /*02d8*/ 	.word	0x000000ff
        /*02dc*/ 	.word	0x00003000
        /*02e0*/ 	.short	0x010a
        /*02e2*/ 	.byte	0x09
	.zero		1


	//   ....[13]....
        /*02e4*/ 	.word	0x0000a8c0
        /*02e8*/ 	.word	0x000000ff
        /*02ec*/ 	.word	0x00005010
        /*02f0*/ 	.short	0x010a
        /*02f2*/ 	.byte	0x09
	.zero		1


	//   ....[14]....
        /*02f4*/ 	.word	0x0000a8f0
        /*02f8*/ 	.word	0x000000ff
        /*02fc*/ 	.word	0x00000000
        /*0300*/ 	.short	0x010a
        /*0302*/ 	.byte	0x1b
	.zero		1


	//   ....[15]....
        /*0304*/ 	.word	0x0000a920
        /*0308*/ 	.word	0x000000ff
        /*030c*/ 	.word	0x00000000
        /*0310*/ 	.short	0x010a
        /*0312*/ 	.byte	0x1b
	.zero		1


	//----- nvinfo : EIATTR_NUM_MBARRIERS
	.align		4
.L_79:
        /*0314*/ 	.byte	0x03, 0x38
        /*0316*/ 	.short	0xffff


	//----- nvinfo : EIATTR_EXIT_INSTR_OFFSETS
	.align		4
        /*0318*/ 	.byte	0x04, 0x1c
        /*031a*/ 	.short	(.L_81 - .L_80)


	//   ....[0]....
.L_80:
        /*031c*/ 	.word	0x0000a880


	//----- nvinfo : EIATTR_REQNTID
	.align		4
.L_81:
        /*0320*/ 	.byte	0x04, 0x10
        /*0322*/ 	.short	(.L_83 - .L_82)
.L_82:
        /*0324*/ 	.word	0x00000080
        /*0328*/ 	.word	0x00000001
        /*032c*/ 	.word	0x00000001


	//----- nvinfo : EIATTR_CRS_STACK_SIZE
	.align		4
.L_83:
        /*0330*/ 	.byte	0x04, 0x1e
        /*0332*/ 	.short	(.L_85 - .L_84)
.L_84:
        /*0334*/ 	.word	0x00000000


	//----- nvinfo : EIATTR_CBANK_PARAM_SIZE
	.align		4
.L_85:
        /*0338*/ 	.byte	0x03, 0x19
        /*033a*/ 	.short	0x0088


	//----- nvinfo : EIATTR_PARAM_CBANK
	.align		4
        /*033c*/ 	.byte	0x04, 0x0a
        /*033e*/ 	.short	(.L_87 - .L_86)
	.align		4
.L_86:
        /*0340*/ 	.word	index@(.nv.constant0.attn_fwd)
        /*0344*/ 	.short	0x0380
        /*0346*/ 	.short	0x0088


	//----- nvinfo : EIATTR_SW_WAR
	.align		4
.L_87:
        /*0348*/ 	.byte	0x04, 0x36
        /*034a*/ 	.short	(.L_89 - .L_88)
.L_88:
        /*034c*/ 	.word	0x00000008
.L_89:


//--------------------- .nv.compat                --------------------------
	.section	.nv.compat,"",@"SHT_CUDA_COMPAT_INFO"
	.align	4
        /*0000*/ 	.byte	0x02, 0x02, 0x02, 0x00, 0x02, 0x05, 0x05, 0x00, 0x02, 0x03, 0x00, 0x00, 0x02, 0x06, 0x01, 0x00


//--------------------- .nv.callgraph             --------------------------
	.section	.nv.callgraph,"",@"SHT_CUDA_CALLGRAPH"
	.align	4
	.sectionentsize	8
	.align		4
        /*0000*/ 	.word	0x00000000
	.align		4
        /*0004*/ 	.word	0xffffffff
	.align		4
        /*0008*/ 	.word	0x00000000
	.align		4
        /*000c*/ 	.word	0xfffffffe
	.align		4
        /*0010*/ 	.word	0x00000000
	.align		4
        /*0014*/ 	.word	0xfffffffd
	.align		4
        /*0018*/ 	.word	0x00000000
	.align		4
        /*001c*/ 	.word	0xfffffffc


//--------------------- .nv.constant4             --------------------------
	.section	.nv.constant4,"a",@progbits
	.align	8
	.align		8
.nv.constant4:
        /*0000*/ 	.dword	_$_str


//--------------------- .text.attn_fwd            --------------------------
	.section	.text.attn_fwd,"ax",@progbits
	.align	128
        .global         attn_fwd
        .type           attn_fwd,@function
        .size           attn_fwd,(.L_x_31 - attn_fwd)
        .other          attn_fwd,@"STO_CUDA_ENTRY STV_DEFAULT"
attn_fwd:
.text.attn_fwd:
[----:B------:R-:W0:Y:S01]  /*0000*/  LDC R1, c[0x0][0x37c] ;  /* 0x0000df00ff017b82 */ /* 0x000e220000000800 */
[----:B------:R-:W1:Y:S02]  /*0010*/  S2R R90, SR_TID.X ;  /* 0x00000000005a7919 */ /* 0x000e640000002100 */
[----:B-1----:R-:W-:-:S13]  /*0020*/  ISETP.GE.U32.AND P4, PT, R90, 0x20, PT ;  /* 0x000000205a00780c */ /* 0x002fda0003f86070 */
[----:B------:R-:W-:Y:S05]  /*0030*/  @P4 BRA `(.L_x_0) ;  /* 0x0000000000b84947 */ /* 0x000fea0003800000 */
[----:B------:R-:W1:Y:S01]  /*0040*/  S2UR UR6, SR_CgaCtaId ;  /* 0x00000000000679c3 */ /* 0x000e620000008800 */
[----:B------:R-:W-:Y:S01]  /*0050*/  NOP ;  /* 0x0000000000007918 */ /* 0x000fe20000000000 */
[----:B------:R-:W-:Y:S02]  /*0060*/  UMOV UR4, 0x40 ;  /* 0x0000004000047882 */ /* 0x000fe40000000000 */
[----:B-1----:R-:W-:-:S09]  /*0070*/  ULEA UR4, UR6, UR4, 0x18 ;  /* 0x0000000406047291 */ /* 0x002fd2000f8ec0ff */
[----:B------:R-:W1:Y:S01]  /*0080*/  LDS.U8 R0, [UR4] ;  /* 0x00000004ff007984 */ /* 0x000e620008000000 */
[----:B------:R-:W-:Y:S02]  /*0090*/  UMOV UR4, 0x400 ;  /* 0x0000040000047882 */ /* 0x000fe40000000000 */
[----:B------:R-:W-:Y:S01]  /*00a0*/  ULEA UR4, UR6, UR4, 0x18 ;  /* 0x0000000406047291 */ /* 0x000fe2000f8ec0ff */
[----:B-1----:R-:W-:-:S13]  /*00b0*/  ISETP.NE.AND P0, PT, R0, RZ, PT ;  /* 0x000000ff0000720c */ /* 0x002fda0003f05270 */
[----:B------:R-:W-:Y:S05]  /*00c0*/  @P0 BRA `(.L_x_1) ;  /* 0x00000000007c0947 */ /* 0x000fea0003800000 */
[----:B------:R-:W-:-:S13]  /*00d0*/  ELECT P0, URZ, PT ;  /* 0x0000000000ff782f */ /* 0x000fda0003800000 */
[----:B------:R-:W-:Y:S05]  /*00e0*/  @!P0 BRA `(.L_x_2) ;  /* 0x0000000000848947 */ /* 0x000fea0003800000 */
[----:B------:R-:W-:Y:S01]  /*00f0*/  UMOV UR5, 0x4 ;  /* 0x0000000400057882 */ /* 0x000fe20000000000 */
[----:B------:R-:W-:Y:S02]  /*0100*/  IMAD.MOV.U32 R4, RZ, RZ, 0x1 ;  /* 0x00000001ff047424 */ /* 0x000fe400078e00ff */
[----:B------:R-:W-:Y:S02]  /*0110*/  IMAD.MOV.U32 R5, RZ, RZ, 0xf ;  /* 0x0000000fff057424 */ /* 0x000fe400078e00ff */
[----:B------:R-:W-:Y:S04]  /*0120*/  DEPBAR.LE SB1, 0x36 ;  /* 0x00009d800000791a */ /* 0x000fe80000000000 */
[----:B------:R-:W1:Y:S02]  /*0130*/  UTCATOMSWS.FIND_AND_SET.ALIGN UP0, UR5, UR5 ;  /* 0x00000005000575e3 */ /* 0x000e640008000800 */
[----:B-1----:R-:W-:-:S04]  /*0140*/  PLOP3.LUT P0, PT, PT, PT, UP0, 0x80, 0x8 ;  /* 0x000000000008781c */ /* 0x002fc80003f0f008 */
[----:B------:R-:W-:-:S04]  /*0150*/  SEL R0, RZ, 0xffffffff, !P0 ;  /* 0xffffffffff007807 */ /* 0x000fc80004000000 */
[----:B------:R-:W-:Y:S01]  /*0160*/  ISETP.NE.AND P0, PT, R0, RZ, PT ;  /* 0x000000ff0000720c */ /* 0x000fe20003f05270 */
[----:B------:R-:W-:-:S12]  /*0170*/  IMAD.U32 R0, RZ, RZ, UR5 ;  /* 0x00000005ff007e24 */ /* 0x000fd8000f8e00ff */
[----:B------:R-:W-:Y:S05]  /*0180*/  @P0 BRA `(.L_x_3) ;  /* 0x0000000000240947 */ /* 0x000fea0003800000 */
.L_x_4:
[----:B------:R-:W-:Y:S05]  /*0190*/  NANOSLEEP 0x64 ;  /* 0x000000640000795d */ /* 0x000fea0003800000 */
[----:B------:R-:W-:-:S05]  /*01a0*/  UMOV UR5, 0x4 ;  /* 0x0000000400057882 */ /* 0x000fca0000000000 */
[----:B------:R-:W-:Y:S04]  /*01b0*/  DEPBAR.LE SB1, 0x36 ;  /* 0x00009d800000791a */ /* 0x000fe80000000000 */
[----:B------:R-:W1:Y:S02]  /*01c0*/  UTCATOMSWS.FIND_AND_SET.ALIGN UP0, UR5, UR5 ;  /* 0x00000005000575e3 */ /* 0x000e640008000800 */
[----:B-1----:R-:W-:-:S04]  /*01d0*/  PLOP3.LUT P0, PT, PT, PT, UP0, 0x80, 0x8 ;  /* 0x000000000008781c */ /* 0x002fc80003f0f008 */
[----:B------:R-:W-:-:S04]  /*01e0*/  SEL R0, RZ, 0xffffffff, !P0 ;  /* 0xffffffffff007807 */ /* 0x000fc80004000000 */
[----:B------:R-:W-:Y:S01]  /*01f0*/  ISETP.NE.AND P0, PT, R0, RZ, PT ;  /* 0x000000ff0000720c */ /* 0x000fe20003f05270 */
[----:B------:R-:W-:-:S12]  /*0200*/  IMAD.U32 R0, RZ, RZ, UR5 ;  /* 0x00000005ff007e24 */ /* 0x000fd8000f8e00ff */
[----:B------:R-:W-:Y:S05]  /*0210*/  @!P0 BRA `(.L_x_4) ;  /* 0xfffffffc00dc8947 */ /* 0x000fea000383ffff */
.L_x_3:
[C---:B------:R-:W-:Y:S01]  /*0220*/  VIADD R3, R0.reuse, 0x10 ;  /* 0x0000001000037836 */ /* 0x040fe20000000000 */
[----:B------:R-:W-:Y:S01]  /*0230*/  UMOV UR5, 0x50 ;  /* 0x0000005000057882 */ /* 0x000fe20000000000 */
[----:B------:R-:W-:Y:S01]  /*0240*/  SHF.L.U32 R2, R5, R0, RZ ;  /* 0x0000000005027219 */ /* 0x000fe200000006ff */
[----:B------:R-:W-:Y:S01]  /*0250*/  ULEA UR5, UR6, UR5, 0x18 ;  /* 0x0000000506057291 */ /* 0x000fe2000f8ec0ff */
[----:B------:R-:W-:Y:S01]  /*0260*/  IMAD.SHL.U32 R0, R0, 0x20, RZ ;  /* 0x0000002000007824 */ /* 0x000fe200078e00ff */
[----:B------:R-:W-:-:S04]  /*0270*/  SHF.L.U32 R3, R4, R3, RZ ;  /* 0x0000000304037219 */ /* 0x000fc800000006ff */
[----:B------:R-:W-:-:S05]  /*0280*/  LOP3.LUT R2, R3, R2, RZ, 0xfc, !PT ;  /* 0x0000000203027212 */ /* 0x000fca00078efcff */
[----:B------:R1:W-:Y:S04]  /*0290*/  ATOMS.OR RZ, [UR5], R2 ;  /* 0x00000002ffff798c */ /* 0x0003e8000b000005 */
[----:B------:R1:W-:Y:S01]  /*02a0*/  STS [UR4], R0 ;  /* 0x00000000ff007988 */ /* 0x0003e20008000804 */
[----:B------:R-:W-:Y:S05]  /*02b0*/  BRA `(.L_x_2) ;  /* 0x0000000000107947 */ /* 0x000fea0003800000 */
.L_x_1:
[----:B------:R-:W-:Y:S01]  /*02c0*/  IMAD.MOV.U32 R0, RZ, RZ, -0x1 ;  /* 0xffffffffff007424 */ /* 0x000fe200078e00ff */
[----:B------:R-:W-:-:S04]  /*02d0*/  MOV R2, 0x300 ;  /* 0x0000030000027802 */ /* 0x000fc80000000f00 */
[----:B------:R1:W-:Y:S03]  /*02e0*/  STS [UR4], R0 ;  /* 0x00000000ff007988 */ /* 0x0003e60008000804 */
[----:B01----:R-:W-:Y:S05]  /*02f0*/  CALL.REL.NOINC `($__internal_1_$__cuda_sm10x_tcgen05_guardrail_trap_phase_invalid_during_alloc) ;  /* 0x000000a400a07944 */ /* 0x003fea0003c00000 */
.L_x_2:
[----:B------:R-:W-:Y:S05]  /*0300*/  WARPSYNC.ALL ;  /* 0x0000000000007948 */ /* 0x000fea0003800000 */
[----:B------:R-:W-:Y:S01]  /*0310*/  NOP ;  /* 0x0000000000007918 */ /* 0x000fe20000000000 */
.L_x_0:
[----:B------:R-:W2:Y:S01]  /*0320*/  S2R R69, SR_CTAID.X ;  /* 0x0000000000457919 */ /* 0x000ea20000002500 */
[----:B------:R-:W3:Y:S01]  /*0330*/  S2UR UR8, SR_CTAID.Y ;  /* 0x00000000000879c3 */ /* 0x000ee20000002600 */
[----:B------:R-:W3:Y:S01]  /*0340*/  LDCU.64 UR4, c[0x0][0x3b0] ;  /* 0x00007600ff0477ac */ /* 0x000ee20008000a00 */
[----:B------:R-:W-:Y:S01]  /*0350*/  UMOV UR9, 0x400 ;  /* 0x0000040000097882 */ /* 0x000fe20000000000 */
[----:B------:R-:W4:Y:S05]  /*0360*/  LDCU.64 UR22, c[0x0][0x358] ;  /* 0x00006b00ff1677ac */ /* 0x000f2a0008000a00 */
[----:B------:R-:W1:Y:S08]  /*0370*/  LDC R65, c[0x0][0x3b8] ;  /* 0x0000ee00ff417b82 */ /* 0x000e700000000800 */
[----:B------:R-:W0:Y:S08]  /*0380*/  LDC.64 R6, c[0x0][0x380] ;  /* 0x0000e000ff067b82 */ /* 0x000e300000000a00 */
[----:B------:R-:W0:Y:S01]  /*0390*/  S2UR UR6, SR_CgaCtaId ;  /* 0x00000000000679c3 */ /* 0x000e220000008800 */
[----:B---3--:R-:W-:-:S04]  /*03a0*/  UIMAD UR4, UR8, UR4, URZ ;  /* 0x00000004080472a4 */ /* 0x008fc8000f8e02ff */
[----:B------:R-:W-:Y:S01]  /*03b0*/  USHF.L.U32 UR7, UR4, 0x1, URZ ;  /* 0x0000000104077899 */ /* 0x000fe200080006ff */
[----:B--2---:R-:W-:Y:S02]  /*03c0*/  IMAD.SHL.U32 R69, R69, 0x80, RZ ;  /* 0x0000008045457824 */ /* 0x004fe400078e00ff */
[----:B------:R-:W2:Y:S01]  /*03d0*/  LDC.64 R136, c[0x0][0x3c0] ;  /* 0x0000f000ff887b82 */ /* 0x000ea20000000a00 */
[C---:B-1----:R-:W-:Y:S02]  /*03e0*/  IMAD R15, R65.reuse, 0x6, RZ ;  /* 0x00000006410f7824 */ /* 0x042fe400078e02ff */
[----:B------:R-:W-:Y:S01]  /*03f0*/  IMAD R27, R65, 0xc, RZ ;  /* 0x0000000c411b7824 */ /* 0x000fe200078e02ff */
[----:B------:R-:W-:Y:S01]  /*0400*/  LOP3.LUT R0, R69, 0x7f, R90, 0xf8, !PT ;  /* 0x0000007f45007812 */ /* 0x000fe200078ef85a */
[C---:B------:R-:W-:Y:S02]  /*0410*/  IMAD R9, R65.reuse, 0x22, RZ ;  /* 0x0000002241097824 */ /* 0x040fe400078e02ff */
[----:B------:R-:W-:-:S02]  /*0420*/  IMAD R5, R65, 0x3, RZ ;  /* 0x0000000341057824 */ /* 0x000fc400078e02ff */
[----:B------:R-:W-:Y:S01]  /*0430*/  IMAD R2, R0, UR5, RZ ;  /* 0x0000000500027c24 */ /* 0x000fe2000f8e02ff */
[----:B------:R-:W-:-:S03]  /*0440*/  UIMAD.WIDE UR4, UR4, 0x2, URZ ;  /* 0x00000002040478a5 */ /* 0x000fc6000f8e02ff */
[C---:B------:R-:W-:Y:S02]  /*0450*/  IMAD.SHL.U32 R3, R2.reuse, 0x2, RZ ;  /* 0x0000000202037824 */ /* 0x040fe400078e00ff */
[----:B------:R-:W-:Y:S01]  /*0460*/  IMAD.HI R4, R2, 0x2, RZ ;  /* 0x0000000202047827 */ /* 0x000fe200078e02ff */
[----:B0-----:R-:W-:Y:S01]  /*0470*/  ULEA UR9, UR6, UR9, 0x18 ;  /* 0x0000000906097291 */ /* 0x001fe2000f8ec0ff */
[----:B------:R-:W-:Y:S01]  /*0480*/  BAR.SYNC.DEFER_BLOCKING 0x0 ;  /* 0x0000000000007b1d */ /* 0x000fe20000010000 */
[----:B------:R-:W-:Y:S01]  /*0490*/  IADD3 R2, P0, P1, R3, UR7, R6 ;  /* 0x0000000703027c10 */ /* 0x000fe2000f91e006 */
[----:B------:R-:W-:-:S03]  /*04a0*/  IMAD R51, R65, 0x18, RZ ;  /* 0x0000001841337824 */ /* 0x000fc600078e02ff */
[----:B------:R-:W-:Y:S01]  /*04b0*/  IADD3.X R3, PT, PT, R4, UR5, R7, P0, P1 ;  /* 0x0000000504037c10 */ /* 0x000fe200087e2407 */
[----:B------:R-:W-:Y:S01]  /*04c0*/  IMAD.SHL.U32 R35, R65, 0x10, RZ ;  /* 0x0000001041237824 */ /* 0x000fe200078e00ff */
[-C--:B------:R-:W-:Y:S01]  /*04d0*/  IADD3 R8, P6, PT, R15, R2.reuse, RZ ;  /* 0x000000020f087210 */ /* 0x080fe20007fde0ff */
[----:B------:R-:W-:Y:S01]  /*04e0*/  IMAD R79, R65, 0x30, RZ ;  /* 0x00000030414f7824 */ /* 0x000fe200078e02ff */
[-C--:B------:R-:W-:Y:S01]  /*04f0*/  IADD3 R14, P5, PT, R27, R2.reuse, RZ ;  /* 0x000000021b0e7210 */ /* 0x080fe20007fbe0ff */
[----:B------:R-:W-:Y:S01]  /*0500*/  IMAD R23, R65, 0xa, RZ ;  /* 0x0000000a41177824 */ /* 0x000fe200078e02ff */
[-C--:B------:R-:W-:Y:S01]  /*0510*/  IADD3 R36, P2, PT, R9, R2.reuse, RZ ;  /* 0x0000000209247210 */ /* 0x080fe20007f5e0ff */
[----:B------:R-:W-:Y:S01]  /*0520*/  IMAD.SHL.U32 R7, R65, 0x2, RZ ;  /* 0x0000000241077824 */ /* 0x000fe200078e00ff */
[-C--:B------:R-:W-:Y:S01]  /*0530*/  LEA.HI.X.SX32 R9, R5, R3.reuse, 0x1, P6 ;  /* 0x0000000305097211 */ /* 0x080fe200030f0eff */
[----:B------:R-:W-:Y:S01]  /*0540*/  IMAD R31, R65, 0xe, RZ ;  /* 0x0000000e411f7824 */ /* 0x000fe200078e02ff */
[-C--:B------:R-:W-:Y:S01]  /*0550*/  LEA.HI.X.SX32 R15, R15, R3.reuse, 0x1, P5 ;  /* 0x000000030f0f7211 */ /* 0x080fe200028f0eff */
[----:B------:R-:W-:Y:S01]  /*0560*/  IMAD.SHL.U32 R11, R65, 0x4, RZ ;  /* 0x00000004410b7824 */ /* 0x000fe200078e00ff */
[-C--:B------:R-:W-:Y:S01]  /*0570*/  IADD3 R26, P6, PT, R51, R2.reuse, RZ ;  /* 0x00000002331a7210 */ /* 0x080fe20007fde0ff */
[C---:B------:R-:W-:Y:S01]  /*0580*/  IMAD R13, R65.reuse, 0x5, RZ ;  /* 0x00000005410d7824 */ /* 0x040fe200078e02ff */
[CC--:B------:R-:W-:Y:S01]  /*0590*/  LEA R34, P5, R65.reuse, R2.reuse, 0x5 ;  /* 0x0000000241227211 */ /* 0x0c0fe200078a28ff */
[----:B------:R-:W-:Y:S01]  /*05a0*/  IMAD R17, R65, 0x7, RZ ;  /* 0x0000000741117824 */ /* 0x000fe200078e02ff */
[-C--:B------:R-:W-:Y:S01]  /*05b0*/  LEA.HI.X.SX32 R27, R27, R3.reuse, 0x1, P6 ;  /* 0x000000031b1b7211 */ /* 0x080fe200030f0eff */
[----:B------:R-:W-:Y:S01]  /*05c0*/  IMAD R39, R65, 0x12, RZ ;  /* 0x0000001241277824 */ /* 0x000fe200078e02ff */
[-C--:B------:R-:W-:Y:S01]  /*05d0*/  LEA.HI.X.SX32 R35, R35, R3.reuse, 0x1, P5 ;  /* 0x0000000323237211 */ /* 0x080fe200028f0eff */
[----:B------:R-:W-:Y:S01]  /*05e0*/  IMAD R43, R65, 0x14, RZ ;  /* 0x00000014412b7824 */ /* 0x000fe200078e02ff */
[-C--:B------:R-:W-:Y:S01]  /*05f0*/  IADD3 R50, P3, PT, R79, R2.reuse, RZ ;  /* 0x000000024f327210 */ /* 0x080fe20007f7e0ff */
[----:B------:R-:W-:Y:S01]  /*0600*/  IMAD R47, R65, 0x16, RZ ;  /* 0x00000016412f7824 */ /* 0x000fe200078e02ff */
[-C--:B------:R-:W-:Y:S01]  /*0610*/  IADD3 R4, P6, PT, R7, R2.reuse, RZ ;  /* 0x0000000207047210 */ /* 0x080fe20007fde0ff */
[----:B------:R-:W0:Y:S01]  /*0620*/  LDS R68, [UR9] ;  /* 0x00000009ff447984 */ /* 0x000e220008000800 */
[C---:B------:R-:W-:Y:S01]  /*0630*/  LEA R6, P5, R65.reuse, R2, 0x2 ;  /* 0x0000000241067211 */ /* 0x040fe200078a10ff */
[----:B------:R-:W-:Y:S01]  /*0640*/  IMAD R21, R65, 0x9, RZ ;  /* 0x0000000941157824 */ /* 0x000fe200078e02ff */
[-C--:B------:R-:W-:Y:S01]  /*0650*/  LEA.HI.X.SX32 R51, R51, R3.reuse, 0x1, P3 ;  /* 0x0000000333337211 */ /* 0x080fe200018f0eff */
[C---:B------:R-:W-:Y:S01]  /*0660*/  IMAD R25, R65.reuse, 0xb, RZ ;  /* 0x0000000b41197824 */ /* 0x040fe200078e02ff */
[-C--:B------:R-:W-:Y:S01]  /*0670*/  LEA.HI.X.SX32 R5, R65, R3.reuse, 0x1, P6 ;  /* 0x0000000341057211 */ /* 0x080fe200030f0eff */
[----:B------:R-:W-:Y:S01]  /*0680*/  BAR.SYNC.DEFER_BLOCKING 0x0 ;  /* 0x0000000000007b1d */ /* 0x000fe20000010000 */
[----:B------:R-:W-:-:S02]  /*0690*/  LEA.HI.X.SX32 R7, R7, R3, 0x1, P5 ;  /* 0x0000000307077211 */ /* 0x000fc400028f0eff */
[-C--:B------:R-:W-:Y:S02]  /*06a0*/  LEA R10, P3, R65, R2.reuse, 0x3 ;  /* 0x00000002410a7211 */ /* 0x080fe400078618ff */
[-C--:B------:R-:W-:Y:S01]  /*06b0*/  IADD3 R12, P6, PT, R23, R2.reuse, RZ ;  /* 0x00000002170c7210 */ /* 0x080fe20007fde0ff */
[----:B------:R-:W-:Y:S01]  /*06c0*/  IMAD R55, R65, 0x1a, RZ ;  /* 0x0000001a41377824 */ /* 0x000fe200078e02ff */
[-C--:B------:R-:W-:Y:S01]  /*06d0*/  IADD3 R16, P5, PT, R31, R2.reuse, RZ ;  /* 0x000000021f107210 */ /* 0x080fe20007fbe0ff */
[----:B------:R-:W-:Y:S01]  /*06e0*/  IMAD R59, R65, 0x1c, RZ ;  /* 0x0000001c413b7824 */ /* 0x000fe200078e02ff */
[-C--:B------:R-:W-:Y:S01]  /*06f0*/  LEA.HI.X.SX32 R11, R11, R3.reuse, 0x1, P3 ;  /* 0x000000030b0b7211 */ /* 0x080fe200018f0eff */
[----:B------:R-:W-:Y:S01]  /*0700*/  IMAD R63, R65, 0x1e, RZ ;  /* 0x0000001e413f7824 */ /* 0x000fe200078e02ff */
[-C--:B------:R-:W-:Y:S01]  /*0710*/  LEA.HI.X.SX32 R13, R13, R3.reuse, 0x1, P6 ;  /* 0x000000030d0d7211 */ /* 0x080fe200030f0eff */
[----:B------:R-:W-:Y:S01]  /*0720*/  IMAD.SHL.U32 R19, R65, 0x8, RZ ;  /* 0x0000000841137824 */ /* 0x000fe200078e00ff */
[-C--:B------:R-:W-:Y:S01]  /*0730*/  LEA.HI.X.SX32 R17, R17, R3.reuse, 0x1, P5 ;  /* 0x0000000311117211 */ /* 0x080fe200028f0eff */
[----:B------:R-:W-:Y:S01]  /*0740*/  IMAD R29, R65, 0xd, RZ ;  /* 0x0000000d411d7824 */ /* 0x000fe200078e02ff */
[-C--:B------:R-:W-:Y:S01]  /*0750*/  IADD3 R20, P3, PT, R39, R2.reuse, RZ ;  /* 0x0000000227147210 */ /* 0x080fe20007f7e0ff */
[----:B------:R-:W-:Y:S01]  /*0760*/  IMAD R33, R65, 0xf, RZ ;  /* 0x0000000f41217824 */ /* 0x000fe200078e02ff */
[-C--:B------:R-:W-:Y:S01]  /*0770*/  IADD3 R22, P6, PT, R43, R2.reuse, RZ ;  /* 0x000000022b167210 */ /* 0x080fe20007fde0ff */
[----:B------:R-:W-:Y:S01]  /*0780*/  IMAD R37, R65, 0x11, RZ ;  /* 0x0000001141257824 */ /* 0x000fe200078e02ff */
[-C--:B------:R-:W-:Y:S01]  /*0790*/  IADD3 R24, P5, PT, R47, R2.reuse, RZ ;  /* 0x000000022f187210 */ /* 0x080fe20007fbe0ff */
[----:B------:R-:W-:Y:S01]  /*07a0*/  IMAD R61, R65, 0x24, RZ ;  /* 0x00000024413d7824 */ /* 0x000fe200078e02ff */
[-C--:B------:R-:W-:Y:S01]  /*07b0*/  LEA.HI.X.SX32 R21, R21, R3.reuse, 0x1, P3 ;  /* 0x0000000315157211 */ /* 0x080fe200018f0eff */
[----:B------:R-:W-:Y:S01]  /*07c0*/  IMAD R67, R65, 0x26, RZ ;  /* 0x0000002641437824 */ /* 0x000fe200078e02ff */
[-C--:B------:R-:W-:Y:S01]  /*07d0*/  LEA.HI.X.SX32 R23, R23, R3.reuse, 0x1, P6 ;  /* 0x0000000317177211 */ /* 0x080fe200030f0eff */
[----:B------:R-:W-:Y:S01]  /*07e0*/  IMAD R71, R65, 0x28, RZ ;  /* 0x0000002841477824 */ /* 0x000fe200078e02ff */
[-C--:B------:R-:W-:Y:S01]  /*07f0*/  LEA.HI.X.SX32 R25, R25, R3.reuse, 0x1, P5 ;  /* 0x0000000319197211 */ /* 0x080fe200028f0eff */
[C---:B------:R-:W-:Y:S01]  /*0800*/  IMAD R73, R65.reuse, 0x2a, RZ ;  /* 0x0000002a41497824 */ /* 0x040fe200078e02ff */
[CC--:B------:R-:W-:Y:S01]  /*0810*/  LEA R18, P0, R65.reuse, R2.reuse, 0x4 ;  /* 0x0000000241127211 */ /* 0x0c0fe200078020ff */
        /* <DEDUP_REMOVED lines=26> */
[----:B----4-:R-:W5:Y:S01]  /*09c0*/  LDG.E.U16 R26, desc[UR22][R26.64] ;  /* 0x000000161a1a7981 */ /* 0x010f62000c1e1500 */
[-C--:B------:R-:W-:Y:S01]  /*09d0*/  IADD3 R48, P2, PT, R77, R2.reuse, RZ ;  /* 0x000000024d307210 */ /* 0x080fe20007f5e0ff */
[----:B------:R-:W-:Y:S01]  /*09e0*/  IMAD R61, R65, 0x1d, RZ ;  /* 0x0000001d413d7824 */ /* 0x000fe200078e02ff */
[-C--:B------:R-:W-:Y:S01]  /*09f0*/  LEA.HI.X.SX32 R39, R39, R3.reuse, 0x1, P1 ;  /* 0x0000000327277211 */ /* 0x080fe200008f0eff */
[----:B------:R-:W5:Y:S01]  /*0a00*/  LDG.E.U16 R34, desc[UR22][R34.64] ;  /* 0x0000001622227981 */ /* 0x000f62000c1e1500 */
[-C--:B------:R-:W-:Y:S01]  /*0a10*/  LEA.HI.X.SX32 R41, R41, R3.reuse, 0x1, P0 ;  /* 0x0000000329297211 */ /* 0x080fe200000f0eff */
[----:B------:R-:W1:Y:S01]  /*0a20*/  LDCU UR4, c[0x0][0x3c8] ;  /* 0x00007900ff0477ac */ /* 0x000e620008000800 */
[-C--:B------:R-:W-:Y:S01]  /*0a30*/  LEA.HI.X.SX32 R43, R43, R3.reuse, 0x1, P3 ;  /* 0x000000032b2b7211 */ /* 0x080fe200018f0eff */
[----:B------:R-:W5:Y:S01]  /*0a40*/  LDG.E.U16 R50, desc[UR22][R50.64] ;  /* 0x0000001632327981 */ /* 0x000f62000c1e1500 */
[-C--:B------:R-:W-:Y:S01]  /*0a50*/  LEA.HI.X.SX32 R45, R45, R3.reuse, 0x1, P6 ;  /* 0x000000032d2d7211 */ /* 0x080fe200030f0eff */
[----:B------:R-:W-:Y:S01]  /*0a60*/  IMAD R93, R65, 0x3e, RZ ;  /* 0x0000003e415d7824 */ /* 0x000fe200078e02ff */
[-C--:B------:R-:W-:Y:S01]  /*0a70*/  LEA.HI.X.SX32 R47, R47, R3.reuse, 0x1, P5 ;  /* 0x000000032f2f7211 */ /* 0x080fe200028f0eff */
[----:B------:R-:W5:Y:S01]  /*0a80*/  LDG.E.U16 R24, desc[UR22][R24.64] ;  /* 0x0000001618187981 */ /* 0x000f62000c1e1500 */
[----:B------:R-:W-:Y:S01]  /*0a90*/  LEA.HI.X.SX32 R49, R49, R3, 0x1, P2 ;  /* 0x0000000331317211 */ /* 0x000fe200010f0eff */
[----:B------:R-:W3:Y:S01]  /*0aa0*/  LDC.64 R66, c[0x0][0x388] ;  /* 0x0000e200ff427b82 */ /* 0x000ee20000000a00 */
[-C--:B------:R-:W-:Y:S01]  /*0ab0*/  IADD3 R52, P1, PT, R81, R2.reuse, RZ ;  /* 0x0000000251347210 */ /* 0x080fe20007f3e0ff */
[----:B------:R-:W5:Y:S01]  /*0ac0*/  LDG.E.U16 R28, desc[UR22][R28.64] ;  /* 0x000000161c1c7981 */ /* 0x000f62000c1e1500 */
[----:B------:R-:W-:-:S02]  /*0ad0*/  IADD3 R54, P0, PT, R83, R2, RZ ;  /* 0x0000000253367210 */ /* 0x000fc40007f1e0ff */
[-C--:B------:R-:W-:Y:S01]  /*0ae0*/  IADD3 R56, P3, PT, R85, R2.reuse, RZ ;  /* 0x0000000255387210 */ /* 0x080fe20007f7e0ff */
[----:B------:R-:W5:Y:S01]  /*0af0*/  LDG.E.U16 R30, desc[UR22][R30.64] ;  /* 0x000000161e1e7981 */ /* 0x000f62000c1e1500 */
[-C--:B------:R-:W-:Y:S02]  /*0b00*/  IADD3 R58, P6, PT, R87, R2.reuse, RZ ;  /* 0x00000002573a7210 */ /* 0x080fe40007fde0ff */
[-C--:B------:R-:W-:Y:S01]  /*0b10*/  IADD3 R60, P5, PT, R89, R2.reuse, RZ ;  /* 0x00000002593c7210 */ /* 0x080fe20007fbe0ff */
[----:B------:R-:W5:Y:S01]  /*0b20*/  LDG.E.U16 R32, desc[UR22][R32.64] ;  /* 0x0000001620207981 */ /* 0x000f62000c1e1500 */
[----:B------:R-:W-:Y:S02]  /*0b30*/  IADD3 R62, P2, PT, R91, R2, RZ ;  /* 0x000000025b3e7210 */ /* 0x000fe40007f5e0ff */
[-C--:B------:R-:W-:Y:S01]  /*0b40*/  LEA.HI.X.SX32 R53, R53, R3.reuse, 0x1, P1 ;  /* 0x0000000335357211 */ /* 0x080fe200008f0eff */
[----:B------:R-:W5:Y:S01]  /*0b50*/  LDG.E.U16 R36, desc[UR22][R36.64] ;  /* 0x0000001624247981 */ /* 0x000f62000c1e1500 */
[----:B------:R-:W-:-:S02]  /*0b60*/  LEA.HI.X.SX32 R55, R55, R3, 0x1, P0 ;  /* 0x0000000337377211 */ /* 0x000fc400000f0eff */
[-C--:B------:R-:W-:Y:S01]  /*0b70*/  LEA.HI.X.SX32 R57, R57, R3.reuse, 0x1, P3 ;  /* 0x0000000339397211 */ /* 0x080fe200018f0eff */
[----:B------:R-:W5:Y:S01]  /*0b80*/  LDG.E.U16 R38, desc[UR22][R38.64] ;  /* 0x0000001626267981 */ /* 0x000f62000c1e1500 */
[-C--:B------:R-:W-:Y:S02]  /*0b90*/  LEA.HI.X.SX32 R59, R59, R3.reuse, 0x1, P6 ;  /* 0x000000033b3b7211 */ /* 0x080fe400030f0eff */
[-C--:B------:R-:W-:Y:S01]  /*0ba0*/  LEA.HI.X.SX32 R61, R61, R3.reuse, 0x1, P5 ;  /* 0x000000033d3d7211 */ /* 0x080fe200028f0eff */
[----:B------:R-:W5:Y:S01]  /*0bb0*/  LDG.E.U16 R40, desc[UR22][R40.64] ;  /* 0x0000001628287981 */ /* 0x000f62000c1e1500 */
[----:B------:R-:W-:-:S03]  /*0bc0*/  LEA.HI.X.SX32 R63, R63, R3, 0x1, P2 ;  /* 0x000000033f3f7211 */ /* 0x000fc600010f0eff */
[----:B------:R-:W5:Y:S04]  /*0bd0*/  LDG.E.U16 R42, desc[UR22][R42.64] ;  /* 0x000000162a2a7981 */ /* 0x000f68000c1e1500 */
        /* <DEDUP_REMOVED lines=8> */
[----:B------:R-:W5:Y:S01]  /*0c60*/  LDG.E.U16 R62, desc[UR22][R62.64] ;  /* 0x000000163e3e7981 */ /* 0x000f62000c1e1500 */
[----:B------:R-:W-:-:S03]  /*0c70*/  IMAD R65, R65, 0x1f, RZ ;  /* 0x0000001f41417824 */ /* 0x000fc600078e02ff */
[----:B------:R4:W5:Y:S04]  /*0c80*/  LDG.E.U16 R64, desc[UR22][R2.64] ;  /* 0x0000001602407981 */ /* 0x000968000c1e1500 */
[----:B------:R0:W5:Y:S01]  /*0c90*/  LDG.E.U16 R7, desc[UR22][R6.64] ;  /* 0x0000001606077981 */ /* 0x000162000c1e1500 */
[----:B--2---:R-:W-:-:S03]  /*0ca0*/  IMAD R136, R136, UR8, RZ ;  /* 0x0000000888887c24 */ /* 0x004fc6000f8e02ff */
[----:B------:R-:W5:Y:S01]  /*0cb0*/  LDG.E.U16 R9, desc[UR22][R8.64] ;  /* 0x0000001608097981 */ /* 0x000f62000c1e1500 */
[----:B----4-:R-:W-:-:S03]  /*0cc0*/  IADD3 R2, P1, PT, R93, R2, RZ ;  /* 0x000000025d027210 */ /* 0x010fc60007f3e0ff */
[----:B------:R-:W5:Y:S01]  /*0cd0*/  LDG.E.U16 R16, desc[UR22][R16.64] ;  /* 0x0000001610107981 */ /* 0x000f62000c1e1500 */
[----:B0-----:R-:W-:Y:S02]  /*0ce0*/  SHF.R.U32.HI R6, RZ, 0x5, R90 ;  /* 0x00000005ff067819 */ /* 0x001fe4000001165a */
[----:B------:R-:W-:Y:S01]  /*0cf0*/  LEA.HI.X.SX32 R3, R65, R3, 0x1, P1 ;  /* 0x0000000341037211 */ /* 0x000fe200008f0eff */
[----:B------:R-:W5:Y:S01]  /*0d00*/  LDG.E.U16 R11, desc[UR22][R10.64] ;  /* 0x000000160a0b7981 */ /* 0x000f62000c1e1500 */
[----:B------:R-:W-:-:S03]  /*0d10*/  SGXT.U32 R6, R6, 0x2 ;  /* 0x000000020606781a */ /* 0x000fc60000000000 */
[----:B------:R0:W5:Y:S02]  /*0d20*/  LDG.E.U16 R65, desc[UR22][R4.64] ;  /* 0x0000001604417981 */ /* 0x000164000c1e1500 */
[----:B------:R-:W-:Y:S02]  /*0d30*/  IMAD R6, R6, R137, RZ ;  /* 0x0000008906067224 */ /* 0x000fe400078e02ff */
[----:B------:R2:W5:Y:S04]  /*0d40*/  LDG.E.U16 R17, desc[UR22][R2.64] ;  /* 0x0000001602117981 */ /* 0x000568000c1e1500 */
[----:B------:R4:W5:Y:S01]  /*0d50*/  LDG.E.U16 R13, desc[UR22][R12.64] ;  /* 0x000000160c0d7981 */ /* 0x000962000c1e1500 */
[----:B0-----:R-:W-:Y:S01]  /*0d60*/  LOP3.LUT R4, R90, 0x1f, RZ, 0xc0, !PT ;  /* 0x0000001f5a047812 */ /* 0x001fe200078ec0ff */
[----:B------:R-:W-:-:S02]  /*0d70*/  IMAD R8, R137, 0x4, R6 ;  /* 0x0000000489087824 */ /* 0x000fc400078e0206 */
[----:B------:R0:W5:Y:S02]  /*0d80*/  LDG.E.U16 R18, desc[UR22][R18.64] ;  /* 0x0000001612127981 */ /* 0x000164000c1e1500 */
[----:B-1----:R-:W-:Y:S02]  /*0d90*/  IMAD R4, R4, UR4, RZ ;  /* 0x0000000404047c24 */ /* 0x002fe4000f8e02ff */
[----:B------:R1:W5:Y:S01]  /*0da0*/  LDG.E.U16 R22, desc[UR22][R22.64] ;  /* 0x0000001616167981 */ /* 0x000362000c1e1500 */
[----:B--2---:R-:W-:Y:S02]  /*0db0*/  IMAD.SHL.U32 R3, R136, 0x2, RZ ;  /* 0x0000000288037824 */ /* 0x004fe400078e00ff */
[----:B------:R-:W-:Y:S01]  /*0dc0*/  IMAD.SHL.U32 R2, R4, 0x2, RZ ;  /* 0x0000000204027824 */ /* 0x000fe200078e00ff */
[----:B------:R2:W5:Y:S01]  /*0dd0*/  LDG.E.U16 R20, desc[UR22][R20.64] ;  /* 0x0000001614147981 */ /* 0x000562000c1e1500 */
[----:B------:R-:W-:Y:S01]  /*0de0*/  IMAD R10, R137, 0x4, R8 ;  /* 0x00000004890a7824 */ /* 0x000fe200078e0208 */
[----:B------:R-:W-:Y:S01]  /*0df0*/  LOP3.LUT R91, R90, 0x3f, RZ, 0xc0, !PT ;  /* 0x0000003f5a5b7812 */ /* 0x000fe200078ec0ff */
[----:B------:R-:W-:Y:S01]  /*0e00*/  IMAD.HI R4, R4, 0x2, RZ ;  /* 0x0000000204047827 */ /* 0x000fe200078e02ff */
[----:B---3--:R-:W-:Y:S01]  /*0e10*/  IADD3 R73, P0, P1, R2, R66, R3 ;  /* 0x0000004202497210 */ /* 0x008fe2000791e003 */
[----:B------:R3:W5:Y:S02]  /*0e20*/  LDG.E.U16 R15, desc[UR22][R14.64] ;  /* 0x000000160e0f7981 */ /* 0x000764000c1e1500 */
[----:B------:R-:W-:Y:S01]  /*0e30*/  IMAD.HI R136, R136, 0x2, RZ ;  /* 0x0000000288887827 */ /* 0x000fe200078e02ff */
[----:B------:R-:W-:-:S03]  /*0e40*/  LOP3.LUT R2, R90, 0x40, RZ, 0xc0, !PT ;  /* 0x000000405a027812 */ /* 0x000fc600078ec0ff */
[----:B----4-:R-:W-:Y:S01]  /*0e50*/  IMAD R12, R137, 0x4, R10 ;  /* 0x00000004890c7824 */ /* 0x010fe200078e020a */
[----:B------:R-:W-:Y:S01]  /*0e60*/  SHF.R.U32.HI R5, RZ, 0x5, R90 ;  /* 0x00000005ff057819 */ /* 0x000fe2000001165a */
[----:B0-----:R-:W-:Y:S01]  /*0e70*/  IMAD.SHL.U32 R19, R91, 0x2, RZ ;  /* 0x000000025b137824 */ /* 0x001fe200078e00ff */
[----:B-1----:R-:W-:Y:S01]  /*0e80*/  IADD3.X R23, PT, PT, R4, R67, R136, P0, P1 ;  /* 0x0000004304177210 */ /* 0x002fe200007e2488 */
[----:B------:R-:W-:Y:S01]  /*0e90*/  IMAD R4, R137, 0x4, R12 ;  /* 0x0000000489047824 */ /* 0x000fe200078e020c */
[----:B------:R-:W-:Y:S01]  /*0ea0*/  R2UR UR20, R5 ;  /* 0x00000000051472ca */ /* 0x000fe200000e0000 */
[----:B--2---:R-:W-:Y:S02]  /*0eb0*/  IMAD R21, R2, 0x40, R19 ;  /* 0x0000004002157824 */ /* 0x004fe400078e0213 */
[----:B------:R-:W-:Y:S01]  /*0ec0*/  IMAD R2, R137, 0x4, R4 ;  /* 0x0000000489027824 */ /* 0x000fe200078e0204 */
[----:B------:R-:W-:-:S03]  /*0ed0*/  LEA R102, P0, R6, R73, 0x1 ;  /* 0x0000004906667211 */ /* 0x000fc600078008ff */
[C---:B---3--:R-:W-:Y:S01]  /*0ee0*/  IMAD R14, R137.reuse, 0x4, R2 ;  /* 0x00000004890e7824 */ /* 0x048fe200078e0202 */
[----:B------:R-:W-:Y:S02]  /*0ef0*/  LEA R100, P1, R8, R73, 0x1 ;  /* 0x0000004908647211 */ /* 0x000fe400078208ff */
[-C--:B------:R-:W-:Y:S01]  /*0f00*/  LEA.HI.X.SX32 R103, R6, R23.reuse, 0x1, P0 ;  /* 0x0000001706677211 */ /* 0x080fe200000f0eff */
[C---:B------:R-:W-:Y:S01]  /*0f10*/  IMAD R6, R137.reuse, 0x8, R14 ;  /* 0x0000000889067824 */ /* 0x040fe200078e020e */
[----:B------:R-:W-:Y:S01]  /*0f20*/  LEA.HI.X.SX32 R101, R8, R23, 0x1, P1 ;  /* 0x0000001708657211 */ /* 0x000fe200008f0eff */
[----:B------:R-:W-:Y:S01]  /*0f30*/  UIADD3 UR4, UPT, UPT, UR20, 0x1c, URZ ;  /* 0x0000001c14047890 */ /* 0x000fe2000fffe0ff */
[-C--:B------:R-:W-:Y:S01]  /*0f40*/  LEA R98, P0, R10, R73.reuse, 0x1 ;  /* 0x000000490a627211 */ /* 0x080fe200078008ff */
[C---:B------:R-:W-:Y:S01]  /*0f50*/  IMAD R8, R137.reuse, 0x4, R6 ;  /* 0x0000000489087824 */ /* 0x040fe200078e0206 */
[----:B------:R-:W-:Y:S02]  /*0f60*/  LEA R96, P1, R12, R73, 0x1 ;  /* 0x000000490c607211 */ /* 0x000fe400078208ff */
[-C--:B------:R-:W-:Y:S01]  /*0f70*/  LEA.HI.X.SX32 R99, R10, R23.reuse, 0x1, P0 ;  /* 0x000000170a637211 */ /* 0x080fe200000f0eff */
[C---:B------:R-:W-:Y:S01]  /*0f80*/  IMAD R10, R137.reuse, 0x4, R8 ;  /* 0x00000004890a7824 */ /* 0x040fe200078e0208 */
[----:B------:R-:W-:Y:S01]  /*0f90*/  LEA.HI.X.SX32 R97, R12, R23, 0x1, P1 ;  /* 0x000000170c617211 */ /* 0x000fe200008f0eff */
[C---:B------:R-:W-:Y:S01]  /*0fa0*/  IMAD R3, R137.reuse, UR4, RZ ;  /* 0x0000000489037c24 */ /* 0x040fe2000f8e02ff */
[-C--:B------:R-:W-:Y:S01]  /*0fb0*/  LEA R92, P1, R2, R73.reuse, 0x1 ;  /* 0x00000049025c7211 */ /* 0x080fe200078208ff */
[----:B------:R-:W-:Y:S01]  /*0fc0*/  IMAD R12, R137, 0x4, R10 ;  /* 0x00000004890c7824 */ /* 0x000fe200078e020a */
[----:B------:R-:W-:Y:S01]  /*0fd0*/  UIADD3 UR5, UPT, UPT, UR20, 0x3c, URZ ;  /* 0x0000003c14057890 */ /* 0x000fe2000fffe0ff */
[----:B------:R-:W-:-:S02]  /*0fe0*/  LEA R94, P0, R4, R73, 0x1 ;  /* 0x00000049045e7211 */ /* 0x000fc400078008ff */
[----:B------:R-:W-:Y:S02]  /*0ff0*/  LEA R86, P2, R3, R73, 0x1 ;  /* 0x0000004903567211 */ /* 0x000fe400078408ff */
[-C--:B------:R-:W-:Y:S01]  /*1000*/  LEA.HI.X.SX32 R93, R2, R23.reuse, 0x1, P1 ;  /* 0x00000017025d7211 */ /* 0x080fe200008f0eff */
[----:B------:R-:W-:Y:S01]  /*1010*/  IMAD R2, R137, 0x4, R12 ;  /* 0x0000000489027824 */ /* 0x000fe200078e020c */
[-C--:B------:R-:W-:Y:S01]  /*1020*/  LEA.HI.X.SX32 R87, R3, R23.reuse, 0x1, P2 ;  /* 0x0000001703577211 */ /* 0x080fe200010f0eff */
[C---:B------:R-:W-:Y:S01]  /*1030*/  IMAD R5, R137.reuse, UR5, RZ ;  /* 0x0000000589057c24 */ /* 0x040fe2000f8e02ff */
[----:B------:R-:W-:Y:S01]  /*1040*/  LEA.HI.X.SX32 R95, R4, R23, 0x1, P0 ;  /* 0x00000017045f7211 */ /* 0x000fe200000f0eff */
[----:B------:R-:W-:Y:S01]  /*1050*/  IMAD R4, R137, 0x4, R2 ;  /* 0x0000000489047824 */ /* 0x000fe200078e0202 */
[CC--:B------:R-:W-:Y:S02]  /*1060*/  LEA R88, P2, R14.reuse, R73.reuse, 0x1 ;  /* 0x000000490e587211 */ /* 0x0c0fe400078408ff */
[----:B------:R-:W-:Y:S01]  /*1070*/  LEA R70, P3, R5, R73, 0x1 ;  /* 0x0000004905467211 */ /* 0x000fe200078608ff */
[----:B------:R-:W-:Y:S01]  /*1080*/  IMAD R3, R137, 0x4, R4 ;  /* 0x0000000489037824 */ /* 0x000fe200078e0204 */
[----:B------:R-:W-:-:S02]  /*1090*/  LEA.HI.X.SX32 R89, R14, R23, 0x1, P2 ;  /* 0x000000170e597211 */ /* 0x000fc400010f0eff */
[-C--:B------:R-:W-:Y:S02]  /*10a0*/  LEA R84, P0, R6, R73.reuse, 0x1 ;  /* 0x0000004906547211 */ /* 0x080fe400078008ff */
[-C--:B------:R-:W-:Y:S02]  /*10b0*/  LEA R82, P1, R8, R73.reuse, 0x1 ;  /* 0x0000004908527211 */ /* 0x080fe400078208ff */
[----:B------:R-:W-:Y:S02]  /*10c0*/  LEA R80, P2, R10, R73, 0x1 ;  /* 0x000000490a507211 */ /* 0x000fe400078408ff */
[-C--:B------:R-:W-:Y:S02]  /*10d0*/  LEA.HI.X.SX32 R71, R5, R23.reuse, 0x1, P3 ;  /* 0x0000001705477211 */ /* 0x080fe400018f0eff */
[-C--:B------:R-:W-:Y:S02]  /*10e0*/  LEA.HI.X.SX32 R85, R6, R23.reuse, 0x1, P0 ;  /* 0x0000001706557211 */ /* 0x080fe400000f0eff */
[----:B------:R-:W-:-:S02]  /*10f0*/  LEA.HI.X.SX32 R83, R8, R23, 0x1, P1 ;  /* 0x0000001708537211 */ /* 0x000fc400008f0eff */
[----:B------:R-:W-:Y:S02]  /*1100*/  LEA.HI.X.SX32 R81, R10, R23, 0x1, P2 ;  /* 0x000000170a517211 */ /* 0x000fe400010f0eff */
[-C--:B------:R-:W-:Y:S02]  /*1110*/  LEA R72, P3, R3, R73.reuse, 0x1 ;  /* 0x0000004903487211 */ /* 0x080fe400078608ff */
[-C--:B------:R-:W-:Y:S02]  /*1120*/  LEA R78, P0, R12, R73.reuse, 0x1 ;  /* 0x000000490c4e7211 */ /* 0x080fe400078008ff */
[-C--:B------:R-:W-:Y:S02]  /*1130*/  LEA R76, P1, R2, R73.reuse, 0x1 ;  /* 0x00000049024c7211 */ /* 0x080fe400078208ff */
[----:B------:R-:W-:Y:S02]  /*1140*/  LEA R74, P2, R4, R73, 0x1 ;  /* 0x00000049044a7211 */ /* 0x000fe400078408ff */
[----:B------:R-:W-:-:S02]  /*1150*/  R2UR UR10, R68 ;  /* 0x00000000440a72ca */ /* 0x000fc400000e0000 */
[-C--:B------:R-:W-:Y:S02]  /*1160*/  LEA.HI.X.SX32 R73, R3, R23.reuse, 0x1, P3 ;  /* 0x0000001703497211 */ /* 0x080fe400018f0eff */
[-C--:B------:R-:W-:Y:S02]  /*1170*/  LEA.HI.X.SX32 R79, R12, R23.reuse, 0x1, P0 ;  /* 0x000000170c4f7211 */ /* 0x080fe400000f0eff */
[-C--:B------:R-:W-:Y:S02]  /*1180*/  LEA.HI.X.SX32 R77, R2, R23.reuse, 0x1, P1 ;  /* 0x00000017024d7211 */ /* 0x080fe400008f0eff */
[----:B------:R-:W-:Y:S02]  /*1190*/  LEA.HI.X.SX32 R75, R4, R23, 0x1, P2 ;  /* 0x00000017044b7211 */ /* 0x000fe400010f0eff */
[----:B------:R-:W-:Y:S01]  /*11a0*/  LOP3.LUT R3, R21, 0x10, RZ, 0x3c, !PT ;  /* 0x0000001015037812 */ /* 0x000fe200078e3cff */
[----:B------:R-:W-:Y:S06]  /*11b0*/  @P4 BRA `(.L_x_5) ;  /* 0x0000000000184947 */ /* 0x000fec0003800000 */
[----:B------:R-:W-:Y:S01]  /*11c0*/  ELECT P0, URZ, PT ;  /* 0x0000000000ff782f */ /* 0x000fe20003800000 */
[----:B------:R-:W-:Y:S01]  /*11d0*/  IMAD.MOV.U32 R2, RZ, RZ, 0x1 ;  /* 0x00000001ff027424 */ /* 0x000fe200078e00ff */
[----:B------:R-:W-:Y:S01]  /*11e0*/  UMOV UR4, 0x40 ;  /* 0x0000004000047882 */ /* 0x000fe20000000000 */
[----:B------:R-:W-:Y:S01]  /*11f0*/  UVIRTCOUNT.DEALLOC.SMPOOL 0x80 ;  /* 0x000000800000784c */ /* 0x000fe20000000000 */
[----:B------:R-:W-:-:S09]  /*1200*/  ULEA UR4, UR6, UR4, 0x18 ;  /* 0x0000000406047291 */ /* 0x000fd2000f8ec0ff */
[----:B------:R0:W-:Y:S03]  /*1210*/  @P0 STS.U8 [UR4], R2 ;  /* 0x00000002ff000988 */ /* 0x0001e60008000004 */
.L_x_5:
[----:B------:R-:W-:Y:S01]  /*1220*/  USHF.L.U32 UR4, UR20, 0x15, URZ ;  /* 0x0000001514047899 */ /* 0x000fe200080006ff */
[C---:B------:R-:W-:Y:S01]  /*1230*/  LOP3.LUT R5, R21.reuse, 0x20, RZ, 0x3c, !PT ;  /* 0x0000002015057812 */ /* 0x040fe200078e3cff */
[----:B-----5:R1:W-:Y:S01]  /*1240*/  STS.U16 [R21+UR9+0x400], R18 ;  /* 0x0004001215007988 */ /* 0x0203e20008000409 */
[C---:B------:R-:W-:Y:S01]  /*1250*/  LOP3.LUT R23, R21.reuse, 0x30, RZ, 0x3c, !PT ;  /* 0x0000003015177812 */ /* 0x040fe200078e3cff */
[----:B------:R-:W-:Y:S01]  /*1260*/  ULOP3.LUT UR4, UR4, 0x600000, URZ, 0xc0, !UPT ;  /* 0x0060000004047892 */ /* 0x000fe2000f8ec0ff */
[----:B------:R-:W-:Y:S01]  /*1270*/  LOP3.LUT R25, R21, 0x40, RZ, 0x3c, !PT ;  /* 0x0000004015197812 */ /* 0x000fe200078e3cff */
[----:B------:R-:W-:Y:S01]  /*1280*/  STS.U16 [R21+UR9+0x800], R34 ;  /* 0x0008002215007988 */ /* 0x000fe20008000409 */
[----:B------:R-:W-:Y:S01]  /*1290*/  LOP3.LUT P5, RZ, R90, 0x7f, RZ, 0xc0, !PT ;  /* 0x0000007f5aff7812 */ /* 0x000fe200078ac0ff */
[----:B------:R-:W-:Y:S01]  /*12a0*/  UIADD3 UR11, UPT, UPT, UR10, UR4, URZ ;  /* 0x000000040a0b7290 */ /* 0x000fe2000fffe0ff */
[----:B------:R-:W-:Y:S01]  /*12b0*/  VIADD R68, R69, 0x80 ;  /* 0x0000008045447836 */ /* 0x000fe20000000000 */
[----:B------:R-:W-:Y:S01]  /*12c0*/  STS.U16 [R21+UR9+0xc00], R50 ;  /* 0x000c003215007988 */ /* 0x000fe20008000409 */
[----:B------:R-:W-:Y:S01]  /*12d0*/  UMOV UR5, 0x1 ;  /* 0x0000000100057882 */ /* 0x000fe20000000000 */
[----:B------:R-:W-:-:S02]  /*12e0*/  PRMT R4, RZ, 0x7610, R4 ;  /* 0x00007610ff047816 */ /* 0x000fc40000000004 */
[----:B------:R-:W-:Y:S01]  /*12f0*/  STS.U16 [R21+UR9], R64 ;  /* 0x0000004015007988 */ /* 0x000fe20008000409 */
[----:B------:R-:W-:Y:S02]  /*1300*/  ISETP.GT.AND P0, PT, R68, RZ, PT ;  /* 0x000000ff4400720c */ /* 0x000fe40003f04270 */
[----:B------:R-:W-:Y:S01]  /*1310*/  PRMT R6, RZ, 0x7610, R6 ;  /* 0x00007610ff067816 */ /* 0x000fe20000000006 */
[----:B------:R-:W-:Y:S01]  /*1320*/  STS.U16 [R3+UR9+0x80], R65 ;  /* 0x0000804103007988 */ /* 0x000fe20008000409 */
[----:B------:R-:W-:Y:S01]  /*1330*/  PRMT R8, RZ, 0x7610, R8 ;  /* 0x00007610ff087816 */ /* 0x000fe20000000008 */
[----:B------:R-:W-:Y:S01]  /*1340*/  VOTEU.ALL UP0, P5 ;  /* 0x0000000000ff7886 */ /* 0x000fe20002800000 */
[----:B------:R-:W-:Y:S01]  /*1350*/  VOTEU.ALL UP1, P5 ;  /* 0x0000000000ff7886 */ /* 0x000fe20002820000 */
[----:B------:R-:W-:Y:S01]  /*1360*/  STS.U16 [R3+UR9+0x480], R20 ;  /* 0x0004801403007988 */ /* 0x000fe20008000409 */
[----:B------:R-:W-:Y:S02]  /*1370*/  PRMT R10, RZ, 0x7610, R10 ;  /* 0x00007610ff0a7816 */ /* 0x000fe4000000000a */
[----:B------:R-:W-:-:S04]  /*1380*/  @!UP0 UIADD3 UR6, UPT, UPT, -UR5, 0x100000, URZ ;  /* 0x0010000005068890 */ /* 0x000fc8000fffe1ff */
[----:B------:R-:W-:Y:S02]  /*1390*/  @!UP0 USHF.L.U32 UR7, UR6, 0xb, URZ ;  /* 0x0000000b06078899 */ /* 0x000fe400080006ff */
[----:B------:R-:W-:Y:S01]  /*13a0*/  @!UP0 USHF.L.U32 UR6, UR6, 0x1, URZ ;  /* 0x0000000106068899 */ /* 0x000fe200080006ff */
[----:B------:R-:W-:Y:S01]  /*13b0*/  STS.U16 [R3+UR9+0x880], R36 ;  /* 0x0008802403007988 */ /* 0x000fe20008000409 */
[----:B------:R-:W-:Y:S02]  /*13c0*/  PRMT R12, RZ, 0x7610, R12 ;  /* 0x00007610ff0c7816 */ /* 0x000fe4000000000c */
[----:B------:R-:W-:Y:S01]  /*13d0*/  PRMT R14, RZ, 0x7610, R14 ;  /* 0x00007610ff0e7816 */ /* 0x000fe2000000000e */
[----:B------:R2:W-:Y:S01]  /*13e0*/  STS.U16 [R3+UR9+0xc80], R52 ;  /* 0x000c803403007988 */ /* 0x0005e20008000409 */
[----:B-1----:R-:W-:-:S03]  /*13f0*/  PRMT R18, RZ, 0x7610, R18 ;  /* 0x00007610ff127816 */ /* 0x002fc60000000012 */
[----:B------:R1:W-:Y:S04]  /*1400*/  STS.U16 [R5+UR9+0x100], R7 ;  /* 0x0001000705007988 */ /* 0x0003e80008000409 */
[----:B------:R-:W-:Y:S01]  /*1410*/  STS.U16 [R5+UR9+0x500], R22 ;  /* 0x0005001605007988 */ /* 0x000fe20008000409 */
[----:B--2---:R-:W-:-:S03]  /*1420*/  LOP3.LUT R3, R21, 0x50, RZ, 0x3c, !PT ;  /* 0x0000005015037812 */ /* 0x004fc600078e3cff */
[----:B------:R-:W-:Y:S01]  /*1430*/  STS.U16 [R5+UR9+0x900], R38 ;  /* 0x0009002605007988 */ /* 0x000fe20008000409 */
[----:B-1----:R-:W-:-:S03]  /*1440*/  PRMT R7, RZ, 0x7610, R7 ;  /* 0x00007610ff077816 */ /* 0x002fc60000000007 */
[----:B------:R1:W-:Y:S04]  /*1450*/  STS.U16 [R5+UR9+0xd00], R54 ;  /* 0x000d003605007988 */ /* 0x0003e80008000409 */
[----:B------:R2:W-:Y:S04]  /*1460*/  STS.U16 [R23+UR9+0x180], R9 ;  /* 0x0001800917007988 */ /* 0x0005e80008000409 */
[----:B------:R-:W-:Y:S01]  /*1470*/  STS.U16 [R23+UR9+0x580], R24 ;  /* 0x0005801817007988 */ /* 0x000fe20008000409 */
[C---:B-1----:R-:W-:Y:S02]  /*1480*/  LOP3.LUT R5, R21.reuse, 0x60, RZ, 0x3c, !PT ;  /* 0x0000006015057812 */ /* 0x042fe400078e3cff */
[----:B------:R-:W-:Y:S01]  /*1490*/  LOP3.LUT R21, R21, 0x70, RZ, 0x3c, !PT ;  /* 0x0000007015157812 */ /* 0x000fe200078e3cff */
[----:B------:R-:W-:Y:S01]  /*14a0*/  STS.U16 [R23+UR9+0x980], R40 ;  /* 0x0009802817007988 */ /* 0x000fe20008000409 */
[----:B--2---:R-:W-:-:S03]  /*14b0*/  PRMT R9, RZ, 0x7610, R9 ;  /* 0x00007610ff097816 */ /* 0x004fc60000000009 */
[----:B------:R-:W-:Y:S04]  /*14c0*/  STS.U16 [R23+UR9+0xd80], R56 ;  /* 0x000d803817007988 */ /* 0x000fe80008000409 */
[----:B------:R1:W-:Y:S04]  /*14d0*/  STS.U16 [R25+UR9+0x200], R11 ;  /* 0x0002000b19007988 */ /* 0x0003e80008000409 */
[----:B------:R-:W-:Y:S04]  /*14e0*/  STS.U16 [R25+UR9+0x600], R26 ;  /* 0x0006001a19007988 */ /* 0x000fe80008000409 */
[----:B------:R-:W-:Y:S01]  /*14f0*/  STS.U16 [R25+UR9+0xa00], R42 ;  /* 0x000a002a19007988 */ /* 0x000fe20008000409 */
[----:B-1----:R-:W-:-:S03]  /*1500*/  PRMT R11, RZ, 0x7610, R11 ;  /* 0x00007610ff0b7816 */ /* 0x002fc6000000000b */
        /* <DEDUP_REMOVED lines=10> */
[----:B------:R1:W-:Y:S04]  /*15b0*/  STS.U16 [R5+UR9+0xf00], R62 ;  /* 0x000f003e05007988 */ /* 0x0003e80008000409 */
[----:B------:R2:W-:Y:S04]  /*15c0*/  STS.U16 [R21+UR9+0x380], R16 ;  /* 0x0003801015007988 */ /* 0x0005e80008000409 */
[----:B------:R-:W-:Y:S01]  /*15d0*/  STS.U16 [R21+UR9+0x780], R32 ;  /* 0x0007802015007988 */ /* 0x000fe20008000409 */
[----:B-1----:R-:W-:-:S03]  /*15e0*/  PRMT R5, RZ, 0x7610, R5 ;  /* 0x00007610ff057816 */ /* 0x002fc60000000005 */
[----:B------:R-:W-:Y:S01]  /*15f0*/  STS.U16 [R21+UR9+0xb80], R48 ;  /* 0x000b803015007988 */ /* 0x000fe20008000409 */
[----:B--2---:R-:W-:-:S03]  /*1600*/  PRMT R16, RZ, 0x7610, R16 ;  /* 0x00007610ff107816 */ /* 0x004fc60000000010 */
[----:B------:R1:W-:Y:S01]  /*1610*/  STS.U16 [R21+UR9+0xf80], R17 ;  /* 0x000f801115007988 */ /* 0x0003e20008000409 */
[----:B------:R-:W-:Y:S01]  /*1620*/  STTM.x32 tmem[UR11], RZ ;  /* 0x000000ff000079ed */ /* 0x000fe200082c000b */
[----:B------:R-:W2:Y:S02]  /*1630*/  FENCE.VIEW.ASYNC.T ;  /* 0x00000000000073c6 */ /* 0x000ea40000000200 */
[----:B--2---:R-:W-:Y:S01]  /*1640*/  BAR.SYNC.DEFER_BLOCKING 0x0 ;  /* 0x0000000000007b1d */ /* 0x004fe20000010000 */
[----:B-1----:R-:W-:Y:S02]  /*1650*/  PRMT R17, RZ, 0x7610, R17 ;  /* 0x00007610ff117816 */ /* 0x002fe40000000011 */
[----:B------:R-:W-:-:S03]  /*1660*/  PRMT R21, RZ, 0x7610, R21 ;  /* 0x00007610ff157816 */ /* 0x000fc60000000015 */
[----:B------:R-:W1:Y:S02]  /*1670*/  FENCE.VIEW.ASYNC.S ;  /* 0x00000000000073c6 */ /* 0x000e640000000000 */
[----:B-1----:R1:W2:Y:S02]  /*1680*/  @!UP1 SYNCS.EXCH.64 URZ, [UR9+0x5000], UR6 ;  /* 0x0050000609ff95b2 */ /* 0x0022a40008000100 */
[----:B--2---:R-:W-:Y:S06]  /*1690*/  BAR.SYNC.DEFER_BLOCKING 0x0 ;  /* 0x0000000000007b1d */ /* 0x004fec0000010000 */
[----:B------:R-:W2:Y:S04]  /*16a0*/  @P0 LDG.E.U16 R4, desc[UR22][R102.64] ;  /* 0x0000001666040981 */ /* 0x000ea8000c1e1500 */
[----:B------:R-:W3:Y:S04]  /*16b0*/  @P0 LDG.E.U16 R6, desc[UR22][R98.64] ;  /* 0x0000001662060981 */ /* 0x000ee8000c1e1500 */
[----:B------:R-:W4:Y:S04]  /*16c0*/  @P0 LDG.E.U16 R8, desc[UR22][R94.64] ;  /* 0x000000165e080981 */ /* 0x000f28000c1e1500 */
        /* <DEDUP_REMOVED lines=12> */
[----:B------:R-:W4:Y:S01]  /*1790*/  @P0 LDG.E.U16 R21, desc[UR22][R70.64] ;  /* 0x0000001646150981 */ /* 0x000f22000c1e1500 */
[----:B------:R-:W-:Y:S01]  /*17a0*/  SHF.R.S32.HI R3, RZ, 0x6, R90 ;  /* 0x00000006ff037819 */ /* 0x000fe2000001145a */
[----:B------:R-:W-:Y:S01]  /*17b0*/  VOTEU.ALL UP1, P5 ;  /* 0x0000000000ff7886 */ /* 0x000fe20002820000 */
[----:B-1----:R-:W-:-:S04]  /*17c0*/  @!UP0 UIADD3 UR6, UPT, UPT, -UR5, 0x100000, URZ ;  /* 0x0010000005068890 */ /* 0x002fc8000fffe1ff */
[----:B------:R-:W-:Y:S02]  /*17d0*/  @!UP0 USHF.L.U32 UR7, UR6, 0xb, URZ ;  /* 0x0000000b06078899 */ /* 0x000fe400080006ff */
[----:B------:R-:W-:Y:S02]  /*17e0*/  @!UP0 USHF.L.U32 UR6, UR6, 0x1, URZ ;  /* 0x0000000106068899 */ /* 0x000fe400080006ff */
[----:B------:R-:W-:Y:S01]  /*17f0*/  UIADD3 UR14, UPT, UPT, UR9, 0x3000, URZ ;  /* 0x00003000090e7890 */ /* 0x000fe2000fffe0ff */
[----:B------:R-:W-:Y:S01]  /*1800*/  SGXT R3, R3, 0x1 ;  /* 0x000000010303781a */ /* 0x000fe20000000200 */
[----:B------:R-:W-:Y:S02]  /*1810*/  UIADD3 UR12, UPT, UPT, UR10, 0x20, URZ ;  /* 0x000000200a0c7890 */ /* 0x000fe4000fffe0ff */
[----:B------:R-:W-:-:S04]  /*1820*/  @!UP0 UIADD3 UR4, UPT, UPT, -UR5, 0x100000, URZ ;  /* 0x0010000005048890 */ /* 0x000fc8000fffe1ff */
[----:B------:R-:W-:Y:S02]  /*1830*/  @!UP0 USHF.L.U32 UR5, UR4, 0xb, URZ ;  /* 0x0000000b04058899 */ /* 0x000fe400080006ff */
[----:B------:R-:W-:Y:S01]  /*1840*/  @!UP0 USHF.L.U32 UR4, UR4, 0x1, URZ ;  /* 0x0000000104048899 */ /* 0x000fe200080006ff */
[----:B------:R-:W-:Y:S02]  /*1850*/  LOP3.LUT R3, R19, 0x90, R3, 0x78, !PT ;  /* 0x0000009013037812 */ /* 0x000fe400078e7803 */
[----:B------:R-:W-:Y:S02]  /*1860*/  ISETP.EQ.U32.AND P1, PT, RZ, UR20, P0 ;  /* 0x00000014ff007c0c */ /* 0x000fe40008722070 */
[----:B0-----:R-:W-:Y:S01]  /*1870*/  LOP3.LUT R2, R3, 0x20, RZ, 0x3c, !PT ;  /* 0x0000002003027812 */ /* 0x001fe200078e3cff */
[----:B------:R0:W1:Y:S01]  /*1880*/  @!UP1 SYNCS.EXCH.64 URZ, [UR9+0x5008], UR6 ;  /* 0x0050080609ff95b2 */ /* 0x0000620008000100 */
[----:B------:R-:W-:Y:S01]  /*1890*/  VOTEU.ALL UP1, P5 ;  /* 0x0000000000ff7886 */ /* 0x000fe20002820000 */
[----:B--2---:R0:W-:Y:S04]  /*18a0*/  STS.U16 [R3+UR9+0x2000], R4 ;  /* 0x0020000403007988 */ /* 0x0041e80008000409 */
[----:B---3--:R0:W-:Y:S04]  /*18b0*/  STS.U16 [R3+UR9+0x2200], R6 ;  /* 0x0022000603007988 */ /* 0x0081e80008000409 */
[----:B----4-:R0:W-:Y:S04]  /*18c0*/  STS.U16 [R3+UR9+0x2400], R8 ;  /* 0x0024000803007988 */ /* 0x0101e80008000409 */
[----:B------:R0:W-:Y:S04]  /*18d0*/  STS.U16 [R3+UR9+0x2600], R10 ;  /* 0x0026000a03007988 */ /* 0x0001e80008000409 */
        /* <DEDUP_REMOVED lines=11> */
[----:B------:R0:W-:Y:S01]  /*1990*/  STS.U16 [R2+UR9+0x2f00], R21 ;  /* 0x002f001502007988 */ /* 0x0001e20008000409 */
[----:B-1----:R1:W-:Y:S06]  /*19a0*/  MEMBAR.ALL.CTA ;  /* 0x0000000000007992 */ /* 0x0023ec0000008000 */
[----:B-1----:R-:W-:Y:S04]  /*19b0*/  FENCE.VIEW.ASYNC.S ;  /* 0x00000000000073c6 */ /* 0x002fe80000000000 */
[----:B------:R-:W1:Y:S02]  /*19c0*/  FENCE.VIEW.ASYNC.S ;  /* 0x00000000000073c6 */ /* 0x000e640000000000 */
[----:B-1----:R0:W1:Y:S02]  /*19d0*/  @!UP1 SYNCS.EXCH.64 URZ, [UR9+0x3000], UR4 ;  /* 0x0030000409ff95b2 */ /* 0x0020640008000100 */
[----:B-1----:R-:W-:Y:S06]  /*19e0*/  BAR.SYNC.DEFER_BLOCKING 0x0 ;  /* 0x0000000000007b1d */ /* 0x002fec0000010000 */
[----:B0-----:R-:W-:Y:S05]  /*19f0*/  @!P1 BRA `(.L_x_6) ;  /* 0x0000000000689947 */ /* 0x001fea0003800000 */
[----:B------:R-:W-:Y:S02]  /*1a00*/  UIADD3 UR4, UPT, UPT, UR9, 0x2000, URZ ;  /* 0x0000200009047890 */ /* 0x000fe4000fffe0ff */
[----:B------:R-:W-:Y:S02]  /*1a10*/  USHF.R.U32.HI UR5, URZ, 0x4, UR9 ;  /* 0x00000004ff057899 */ /* 0x000fe40008011609 */
[----:B------:R-:W-:Y:S02]  /*1a20*/  USHF.R.U32.HI UR6, URZ, 0x4, UR4 ;  /* 0x00000004ff067899 */ /* 0x000fe40008011604 */
[----:B------:R-:W-:Y:S02]  /*1a30*/  USGXT.U32 UR4, UR5, 0xe ;  /* 0x0000000e0504789a */ /* 0x000fe40008000000 */
[----:B------:R-:W-:Y:S01]  /*1a40*/  USGXT.U32 UR6, UR6, 0xe ;  /* 0x0000000e0606789a */ /* 0x000fe20008000000 */
[----:B------:R-:W-:Y:S01]  /*1a50*/  UMOV UR16, 0x1000080 ;  /* 0x0100008000107882 */ /* 0x000fe20000000000 */
[----:B------:R-:W-:Y:S01]  /*1a60*/  UMOV UR17, 0x40004040 ;  /* 0x4000404000117882 */ /* 0x000fe20000000000 */
[----:B------:R-:W-:Y:S01]  /*1a70*/  UMOV UR18, 0xfffffffe ;  /* 0xfffffffe00127882 */ /* 0x000fe20000000000 */
[----:B------:R-:W-:Y:S01]  /*1a80*/  UMOV UR19, 0x7fffbfdf ;  /* 0x7fffbfdf00137882 */ /* 0x000fe20000000000 */
[----:B------:R-:W-:Y:S01]  /*1a90*/  UMOV UR5, URZ ;  /* 0x000000ff00057c82 */ /* 0x000fe20008000000 */
[----:B------:R-:W-:Y:S01]  /*1aa0*/  UMOV UR7, URZ ;  /* 0x000000ff00077c82 */ /* 0x000fe20008000000 */
[----:B------:R-:W-:-:S02]  /*1ab0*/  ULOP3.LUT UR24, UR4, 0x1000000, URZ, 0xfc, !UPT ;  /* 0x0100000004187892 */ /* 0x000fc4000f8efcff */
[----:B------:R-:W-:Y:S02]  /*1ac0*/  UIADD3.64 UR16, UPT, UPT, UR4, UR16, URZ ;  /* 0x0000001004107297 */ /* 0x000fe4000fffe0ff */
[----:B------:R-:W-:Y:S01]  /*1ad0*/  UIADD3.64 UR18, UPT, UPT, UR6, -UR18, URZ ;  /* 0x8000001206127297 */ /* 0x000fe2000fffe0ff */
[----:B------:R-:W-:Y:S01]  /*1ae0*/  UMOV UR26, 0x0 ;  /* 0x00000000001a7882 */ /* 0x000fe20000000000 */
[----:B------:R-:W-:Y:S01]  /*1af0*/  UMOV UR27, 0x8108490 ;  /* 0x08108490001b7882 */ /* 0x000fe20000000000 */
[----:B------:R-:W-:Y:S01]  /*1b00*/  UMOV UR4, UR14 ;  /* 0x0000000e00047c82 */ /* 0x000fe20008000000 */
[----:B------:R-:W-:Y:S01]  /*1b10*/  UMOV UR25, 0x40004040 ;  /* 0x4000404000197882 */ /* 0x000fe20000000000 */
[----:B------:R-:W-:Y:S01]  /*1b20*/  UMOV UR7, 0x80004020 ;  /* 0x8000402000077882 */ /* 0x000fe20000000000 */
[----:B------:R-:W-:Y:S01]  /*1b30*/  UMOV UR28, 0x0 ;  /* 0x00000000001c7882 */ /* 0x000fe20000000000 */
[----:B------:R-:W-:Y:S01]  /*1b40*/  UMOV UR29, 0x8108490 ;  /* 0x08108490001d7882 */ /* 0x000fe20000000000 */
[----:B------:R-:W-:Y:S01]  /*1b50*/  UMOV UR4, UR4 ;  /* 0x0000000400047c82 */ /* 0x000fe20008000000 */
[----:B------:R0:W-:Y:S01]  /*1b60*/  UTCHMMA gdesc[UR24], gdesc[UR6], tmem[UR12], tmem[UR26], idesc[UR27], !UPT ;  /* 0x00ff1a06180075ea */ /* 0x0001e2000f80000c */
[----:B------:R0:W-:Y:S01]  /*1b70*/  UTCHMMA gdesc[UR16], gdesc[UR18], tmem[UR12], tmem[UR28], idesc[UR29], UPT ;  /* 0x00ff1c12100075ea */ /* 0x0001e2000b80000c */
[----:B------:R0:W-:Y:S01]  /*1b80*/  UTCBAR [UR4], URZ ;  /* 0x000000ff040073e9 */ /* 0x0001e200080000ff */
[----:B------:R-:W-:Y:S01]  /*1b90*/  NOP ;  /* 0x0000000000007918 */ /* 0x000fe20000000000 */
.L_x_6:
[----:B------:R-:W-:Y:S05]  /*1ba0*/  @!P0 BRA `(.L_x_7) ;  /* 0x0000000000088947 */ /* 0x000fea0003800000 */
[----:B------:R-:W1:Y:S02]  /*1bb0*/  SYNCS.PHASECHK.TRANS64.TRYWAIT P2, [UR9+0x3000], RZ ;  /* 0x003000ffff0075a7 */ /* 0x000e640008041109 */
[----:B-1----:R-:W-:Y:S05]  /*1bc0*/  @!P2 BRA `(.L_x_8) ;  /* 0x0000008c0030a947 */ /* 0x002fea0003800000 */
.L_x_7:
[----:B------:R-:W-:Y:S01]  /*1bd0*/  BAR.SYNC.DEFER_BLOCKING 0x0 ;  /* 0x0000000000007b1d */ /* 0x000fe20000010000 */
[----:B------:R-:W-:Y:S02]  /*1be0*/  ISETP.GT.AND P6, PT, R69, -0x1, PT ;  /* 0xffffffff4500780c */ /* 0x000fe40003fc4270 */
[C---:B------:R-:W-:Y:S02]  /*1bf0*/  ISETP.GT.AND P3, PT, R0.reuse, RZ, PT ;  /* 0x000000ff0000720c */ /* 0x040fe40003f64270 */
[----:B------:R-:W-:Y:S01]  /*1c00*/  ISETP.GT.AND P2, PT, R0, 0x1, PT ;  /* 0x000000010000780c */ /* 0x000fe20003f44270 */
[----:B0-----:R-:W0:Y:S02]  /*1c10*/  LDCU UR4, c[0x0][0x3a8] ;  /* 0x00007500ff0477ac */ /* 0x001e240008000800 */
[----:B------:R-:W1:Y:S01]  /*1c20*/  LDC.64 R138, c[0x0][0x390] ;  /* 0x0000e400ff8a7b82 */ /* 0x000e620000000a00 */
[----:B------:R-:W0:Y:S01]  /*1c30*/  LDTM.x64 R4, tmem[UR11+0x20] ;  /* 0x0000200b000479ee */ /* 0x000e220008340000 */
[----:B------:R-:W-:Y:S01]  /*1c40*/  PRMT R141, RZ, 0x7610, R141 ;  /* 0x00007610ff8d7816 */ /* 0x000fe2000000008d */
[----:B------:R-:W2:Y:S01]  /*1c50*/  LDCU.64 UR24, c[0x0][0x3d0] ;  /* 0x00007a00ff1877ac */ /* 0x000ea20008000a00 */
[----:B------:R-:W-:-:S02]  /*1c60*/  PRMT R143, RZ, 0x7610, R143 ;  /* 0x00007610ff8f7816 */ /* 0x000fc4000000008f */
[----:B------:R-:W-:Y:S02]  /*1c70*/  PRMT R145, RZ, 0x7610, R145 ;  /* 0x00007610ff917816 */ /* 0x000fe40000000091 */
[----:B------:R-:W-:Y:S02]  /*1c80*/  PRMT R147, RZ, 0x7610, R147 ;  /* 0x00007610ff937816 */ /* 0x000fe40000000093 */
[----:B------:R-:W-:Y:S01]  /*1c90*/  PRMT R144, RZ, 0x7610, R144 ;  /* 0x00007610ff907816 */ /* 0x000fe20000000090 */
[----:B------:R-:W3:Y:S01]  /*1ca0*/  @!P5 SYNCS.CCTL.IV [UR9+0x3000] ;  /* 0x00300000ff00d9b1 */ /* 0x000ee20008000009 */
[----:B------:R-:W-:Y:S01]  /*1cb0*/  NOP ;  /* 0x0000000000007918 */ /* 0x000fe20000000000 */
[----:B--2---:R-:W-:Y:S02]  /*1cc0*/  IMAD R91, R91, UR25, RZ ;  /* 0x000000195b5b7c24 */ /* 0x004fe4000f8e02ff */
[----:B0-----:R-:W-:Y:S01]  /*1cd0*/  FMUL R4, R4, UR4 ;  /* 0x0000000404047c20 */ /* 0x001fe20008400000 */
[----:B------:R-:W-:Y:S01]  /*1ce0*/  FMUL R5, R5, UR4 ;  /* 0x0000000405057c20 */ /* 0x000fe20008400000 */
[----:B------:R-:W-:Y:S01]  /*1cf0*/  FMUL R6, R6, UR4 ;  /* 0x0000000406067c20 */ /* 0x000fe20008400000 */
[----:B------:R-:W-:Y:S01]  /*1d00*/  FMUL R7, R7, UR4 ;  /* 0x0000000407077c20 */ /* 0x000fe20008400000 */
[----:B------:R-:W-:Y:S01]  /*1d10*/  FMUL R8, R8, UR4 ;  /* 0x0000000408087c20 */ /* 0x000fe20008400000 */
[----:B------:R-:W-:Y:S01]  /*1d20*/  FSEL R111, R4, -INF , P6 ;  /* 0xff800000046f7808 */ /* 0x000fe20003000000 */
[----:B------:R-:W-:Y:S01]  /*1d30*/  FMUL R9, R9, UR4 ;  /* 0x0000000409097c20 */ /* 0x000fe20008400000 */
[----:B------:R-:W-:Y:S01]  /*1d40*/  ISETP.GT.AND P6, PT, R0, 0x2, PT ;  /* 0x000000020000780c */ /* 0x000fe20003fc4270 */
        /* <DEDUP_REMOVED lines=15> */
[----:B------:R-:W-:Y:S01]  /*1e40*/  FMNMX3 R4, R111, R112, R113, !PT ;  /* 0x000000706f047276 */ /* 0x000fe20007800071 */
        /* <DEDUP_REMOVED lines=100> */
[----:B------:R-:W-:Y:S01]  /*2490*/  UIMAD UR4, UR8, UR24, URZ ;  /* 0x00000018080472a4 */ /* 0x000fe2000f8e02ff */
[----:B------:R-:W-:-:S02]  /*24a0*/  ISETP.GT.AND P6, PT, R0, 0x1a, PT ;  /* 0x0000001a0000780c */ /* 0x000fc40003fc4270 */
[----:B------:R-:W-:Y:S01]  /*24b0*/  FSEL R13, R29, -INF , P3 ;  /* 0xff8000001d0d7808 */ /* 0x000fe20001800000 */
[----:B------:R-:W-:Y:S01]  /*24c0*/  USHF.L.U32 UR6, UR4, 0x1, URZ ;  /* 0x0000000104067899 */ /* 0x000fe200080006ff */
[----:B------:R-:W-:Y:S01]  /*24d0*/  ISETP.GT.AND P3, PT, R0, 0x1b, PT ;  /* 0x0000001b0000780c */ /* 0x000fe20003f64270 */
[----:B------:R-:W-:Y:S01]  /*24e0*/  UIMAD.WIDE UR4, UR4, 0x2, URZ ;  /* 0x00000002040478a5 */ /* 0x000fe2000f8e02ff */
[----:B------:R-:W-:Y:S02]  /*24f0*/  FSEL R12, R30, -INF , P2 ;  /* 0xff8000001e0c7808 */ /* 0x000fe40001000000 */
[----:B------:R-:W-:Y:S02]  /*2500*/  FMNMX3 R24, R22, R11, R8, !PT ;  /* 0x0000000b16187276 */ /* 0x000fe40007800008 */
[----:B------:R-:W-:Y:S02]  /*2510*/  ISETP.GT.AND P2, PT, R0, 0x1c, PT ;  /* 0x0000001c0000780c */ /* 0x000fe40003f44270 */
[----:B------:R-:W-:-:S02]  /*2520*/  FSEL R15, R31, -INF , P6 ;  /* 0xff8000001f0f7808 */ /* 0x000fc40003000000 */
[----:B------:R-:W-:Y:S02]  /*2530*/  ISETP.GT.AND P6, PT, R0, 0x1d, PT ;  /* 0x0000001d0000780c */ /* 0x000fe40003fc4270 */
[----:B------:R-:W-:Y:S02]  /*2540*/  FSEL R14, R32, -INF , P3 ;  /* 0xff800000200e7808 */ /* 0x000fe40001800000 */
[----:B------:R-:W-:Y:S02]  /*2550*/  FMNMX3 R24, R24, R13, R12, !PT ;  /* 0x0000000d18187276 */ /* 0x000fe4000780000c */
[----:B------:R-:W-:Y:S02]  /*2560*/  FSEL R17, R106, -INF , P2 ;  /* 0xff8000006a117808 */ /* 0x000fe40001000000 */
[C---:B------:R-:W-:Y:S02]  /*2570*/  ISETP.GT.AND P3, PT, R0.reuse, 0x1e, PT ;  /* 0x0000001e0000780c */ /* 0x040fe40003f64270 */
[----:B------:R-:W-:-:S02]  /*2580*/  ISETP.GT.AND P2, PT, R0, 0x1f, PT ;  /* 0x0000001f0000780c */ /* 0x000fc40003f44270 */
[----:B------:R-:W-:Y:S02]  /*2590*/  FSEL R16, R34, -INF , P6 ;  /* 0xff80000022107808 */ /* 0x000fe40003000000 */
[----:B------:R-:W-:Y:S02]  /*25a0*/  FMNMX3 R28, R24, R15, R14, !PT ;  /* 0x0000000f181c7276 */ /* 0x000fe4000780000e */
[----:B------:R-:W-:Y:S02]  /*25b0*/  ISETP.GT.AND P6, PT, R0, 0x20, PT ;  /* 0x000000200000780c */ /* 0x000fe40003fc4270 */
[----:B------:R-:W-:Y:S02]  /*25c0*/  FSEL R19, R35, -INF , P3 ;  /* 0xff80000023137808 */ /* 0x000fe40001800000 */
[----:B------:R-:W-:Y:S02]  /*25d0*/  FSEL R18, R36, -INF , P2 ;  /* 0xff80000024127808 */ /* 0x000fe40001000000 */
[----:B------:R-:W-:-:S02]  /*25e0*/  ISETP.GT.AND P3, PT, R0, 0x21, PT ;  /* 0x000000210000780c */ /* 0x000fc40003f64270 */
[----:B------:R-:W-:Y:S02]  /*25f0*/  ISETP.GT.AND P2, PT, R0, 0x22, PT ;  /* 0x000000220000780c */ /* 0x000fe40003f44270 */
[----:B------:R-:W-:Y:S02]  /*2600*/  FMNMX3 R30, R28, R17, R16, !PT ;  /* 0x000000111c1e7276 */ /* 0x000fe40007800010 */
[----:B------:R-:W-:Y:S02]  /*2610*/  FSEL R21, R37, -INF , P6 ;  /* 0xff80000025157808 */ /* 0x000fe40003000000 */
[----:B------:R-:W-:Y:S02]  /*2620*/  ISETP.GT.AND P6, PT, R0, 0x23, PT ;  /* 0x000000230000780c */ /* 0x000fe40003fc4270 */
[----:B------:R-:W-:Y:S02]  /*2630*/  FSEL R20, R38, -INF , P3 ;  /* 0xff80000026147808 */ /* 0x000fe40001800000 */
[----:B------:R-:W-:-:S02]  /*2640*/  FSEL R25, R39, -INF , P2 ;  /* 0xff80000027197808 */ /* 0x000fc40001000000 */
[----:B------:R-:W-:Y:S02]  /*2650*/  FMNMX3 R32, R30, R19, R18, !PT ;  /* 0x000000131e207276 */ /* 0x000fe40007800012 */
[C---:B------:R-:W-:Y:S02]  /*2660*/  ISETP.GT.AND P3, PT, R0.reuse, 0x24, PT ;  /* 0x000000240000780c */ /* 0x040fe40003f64270 */
[C---:B------:R-:W-:Y:S02]  /*2670*/  ISETP.GT.AND P2, PT, R0.reuse, 0x25, PT ;  /* 0x000000250000780c */ /* 0x040fe40003f44270 */
[----:B------:R-:W-:Y:S02]  /*2680*/  FSEL R22, R107, -INF , P6 ;  /* 0xff8000006b167808 */ /* 0x000fe40003000000 */
[----:B------:R-:W-:Y:S01]  /*2690*/  ISETP.GT.AND P6, PT, R0, 0x26, PT ;  /* 0x000000260000780c */ /* 0x000fe20003fc4270 */
[----:B------:R-:W0:Y:S01]  /*26a0*/  LDC R107, c[0x0][0x3d8] ;  /* 0x0000f600ff6b7b82 */ /* 0x000e220000000800 */
[----:B------:R-:W-:-:S02]  /*26b0*/  FMNMX3 R32, R32, R21, R20, !PT ;  /* 0x0000001520207276 */ /* 0x000fc40007800014 */
[----:B------:R-:W-:Y:S02]  /*26c0*/  FSEL R27, R41, -INF , P3 ;  /* 0xff800000291b7808 */ /* 0x000fe40001800000 */
[----:B------:R-:W-:Y:S02]  /*26d0*/  FSEL R24, R42, -INF , P2 ;  /* 0xff8000002a187808 */ /* 0x000fe40001000000 */
[C---:B------:R-:W-:Y:S02]  /*26e0*/  ISETP.GT.AND P3, PT, R0.reuse, 0x27, PT ;  /* 0x000000270000780c */ /* 0x040fe40003f64270 */
[----:B------:R-:W-:Y:S02]  /*26f0*/  ISETP.GT.AND P2, PT, R0, 0x28, PT ;  /* 0x000000280000780c */ /* 0x000fe40003f44270 */
[----:B------:R-:W-:Y:S02]  /*2700*/  FSEL R29, R43, -INF , P6 ;  /* 0xff8000002b1d7808 */ /* 0x000fe40003000000 */
[----:B------:R-:W-:-:S02]  /*2710*/  FMNMX3 R34, R32, R25, R22, !PT ;  /* 0x0000001920227276 */ /* 0x000fc40007800016 */
[----:B------:R-:W-:Y:S02]  /*2720*/  ISETP.GT.AND P6, PT, R0, 0x29, PT ;  /* 0x000000290000780c */ /* 0x000fe40003fc4270 */
[----:B------:R-:W-:Y:S02]  /*2730*/  FSEL R28, R44, -INF , P3 ;  /* 0xff8000002c1c7808 */ /* 0x000fe40001800000 */
[----:B------:R-:W-:Y:S02]  /*2740*/  FSEL R31, R45, -INF , P2 ;  /* 0xff8000002d1f7808 */ /* 0x000fe40001000000 */
[C---:B------:R-:W-:Y:S02]  /*2750*/  ISETP.GT.AND P3, PT, R0.reuse, 0x2a, PT ;  /* 0x0000002a0000780c */ /* 0x040fe40003f64270 */
[----:B------:R-:W-:Y:S02]  /*2760*/  ISETP.GT.AND P2, PT, R0, 0x2b, PT ;  /* 0x0000002b0000780c */ /* 0x000fe40003f44270 */
[----:B------:R-:W-:-:S02]  /*2770*/  FMNMX3 R36, R34, R27, R24, !PT ;  /* 0x0000001b22247276 */ /* 0x000fc40007800018 */
[----:B------:R-:W-:Y:S02]  /*2780*/  FSEL R30, R46, -INF , P6 ;  /* 0xff8000002e1e7808 */ /* 0x000fe40003000000 */
[----:B------:R-:W-:Y:S02]  /*2790*/  ISETP.GT.AND P6, PT, R0, 0x2c, PT ;  /* 0x0000002c0000780c */ /* 0x000fe40003fc4270 */
[----:B------:R-:W-:Y:S02]  /*27a0*/  FSEL R35, R47, -INF , P3 ;  /* 0xff8000002f237808 */ /* 0x000fe40001800000 */
[----:B------:R-:W-:Y:S02]  /*27b0*/  FSEL R32, R48, -INF , P2 ;  /* 0xff80000030207808 */ /* 0x000fe40001000000 */
[C---:B------:R-:W-:Y:S02]  /*27c0*/  ISETP.GT.AND P3, PT, R0.reuse, 0x2d, PT ;  /* 0x0000002d0000780c */ /* 0x040fe40003f64270 */
[----:B------:R-:W-:-:S02]  /*27d0*/  ISETP.GT.AND P2, PT, R0, 0x2e, PT ;  /* 0x0000002e0000780c */ /* 0x000fc40003f44270 */
[----:B------:R-:W-:Y:S02]  /*27e0*/  FMNMX3 R38, R36, R29, R28, !PT ;  /* 0x0000001d24267276 */ /* 0x000fe4000780001c */
[----:B------:R-:W-:Y:S02]  /*27f0*/  FSEL R37, R49, -INF , P6 ;  /* 0xff80000031257808 */ /* 0x000fe40003000000 */
[----:B------:R-:W-:Y:S02]  /*2800*/  ISETP.GT.AND P6, PT, R0, 0x2f, PT ;  /* 0x0000002f0000780c */ /* 0x000fe40003fc4270 */
[----:B------:R-:W-:Y:S02]  /*2810*/  FSEL R34, R50, -INF , P3 ;  /* 0xff80000032227808 */ /* 0x000fe40001800000 */
[----:B------:R-:W-:Y:S02]  /*2820*/  FSEL R39, R51, -INF , P2 ;  /* 0xff80000033277808 */ /* 0x000fe40001000000 */
[----:B------:R-:W-:-:S02]  /*2830*/  FMNMX3 R38, R38, R31, R30, !PT ;  /* 0x0000001f26267276 */ /* 0x000fc4000780001e */
[C---:B------:R-:W-:Y:S02]  /*2840*/  ISETP.GT.AND P3, PT, R0.reuse, 0x30, PT ;  /* 0x000000300000780c */ /* 0x040fe40003f64270 */
[----:B------:R-:W-:Y:S02]  /*2850*/  ISETP.GT.AND P2, PT, R0, 0x31, PT ;  /* 0x000000310000780c */ /* 0x000fe40003f44270 */
[----:B------:R-:W-:Y:S02]  /*2860*/  FSEL R36, R52, -INF , P6 ;  /* 0xff80000034247808 */ /* 0x000fe40003000000 */
[----:B------:R-:W-:Y:S02]  /*2870*/  ISETP.GT.AND P6, PT, R0, 0x32, PT ;  /* 0x000000320000780c */ /* 0x000fe40003fc4270 */
[----:B------:R-:W-:Y:S02]  /*2880*/  FMNMX3 R42, R38, R35, R32, !PT ;  /* 0x00000023262a7276 */ /* 0x000fe40007800020 */
[----:B------:R-:W-:-:S02]  /*2890*/  FSEL R41, R53, -INF , P3 ;  /* 0xff80000035297808 */ /* 0x000fc40001800000 */
[----:B------:R-:W-:Y:S02]  /*28a0*/  FSEL R38, R54, -INF , P2 ;  /* 0xff80000036267808 */ /* 0x000fe40001000000 */
[C---:B------:R-:W-:Y:S02]  /*28b0*/  ISETP.GT.AND P3, PT, R0.reuse, 0x33, PT ;  /* 0x000000330000780c */ /* 0x040fe40003f64270 */
[----:B------:R-:W-:Y:S02]  /*28c0*/  ISETP.GT.AND P2, PT, R0, 0x34, PT ;  /* 0x000000340000780c */ /* 0x000fe40003f44270 */
[----:B------:R-:W-:Y:S02]  /*28d0*/  FSEL R43, R55, -INF , P6 ;  /* 0xff800000372b7808 */ /* 0x000fe40003000000 */
[----:B------:R-:W-:Y:S02]  /*28e0*/  FMNMX3 R44, R42, R37, R34, !PT ;  /* 0x000000252a2c7276 */ /* 0x000fe40007800022 */
[----:B------:R-:W-:-:S02]  /*28f0*/  ISETP.GT.AND P6, PT, R0, 0x35, PT ;  /* 0x000000350000780c */ /* 0x000fc40003fc4270 */
[----:B------:R-:W-:Y:S02]  /*2900*/  FSEL R42, R56, -INF , P3 ;  /* 0xff800000382a7808 */ /* 0x000fe40001800000 */
[----:B------:R-:W-:Y:S02]  /*2910*/  FSEL R47, R57, -INF , P2 ;  /* 0xff800000392f7808 */ /* 0x000fe40001000000 */
[C---:B------:R-:W-:Y:S02]  /*2920*/  ISETP.GT.AND P3, PT, R0.reuse, 0x36, PT ;  /* 0x000000360000780c */ /* 0x040fe40003f64270 */
[----:B------:R-:W-:Y:S02]  /*2930*/  ISETP.GT.AND P2, PT, R0, 0x37, PT ;  /* 0x000000370000780c */ /* 0x000fe40003f44270 */
[----:B------:R-:W-:Y:S02]  /*2940*/  FMNMX3 R45, R44, R39, R36, !PT ;  /* 0x000000272c2d7276 */ /* 0x000fe40007800024 */
[----:B------:R-:W-:-:S02]  /*2950*/  FSEL R44, R58, -INF , P6 ;  /* 0xff8000003a2c7808 */ /* 0x000fc40003000000 */
[----:B------:R-:W-:Y:S02]  /*2960*/  ISETP.GT.AND P6, PT, R0, 0x38, PT ;  /* 0x000000380000780c */ /* 0x000fe40003fc4270 */
[----:B------:R-:W-:Y:S02]  /*2970*/  FSEL R51, R59, -INF , P3 ;  /* 0xff8000003b337808 */ /* 0x000fe40001800000 */
[----:B------:R-:W-:Y:S02]  /*2980*/  FSEL R48, R108, -INF , P2 ;  /* 0xff8000006c307808 */ /* 0x000fe40001000000 */
[----:B------:R-:W-:Y:S02]  /*2990*/  SHF.R.U32.HI R58, RZ, 0x6, R90 ;  /* 0x00000006ff3a7819 */ /* 0x000fe4000001165a */
[C---:B------:R-:W-:Y:S02]  /*29a0*/  ISETP.GT.AND P3, PT, R0.reuse, 0x39, PT ;  /* 0x000000390000780c */ /* 0x040fe40003f64270 */
[----:B------:R-:W-:-:S02]  /*29b0*/  ISETP.GT.AND P2, PT, R0, 0x3a, PT ;  /* 0x0000003a0000780c */ /* 0x000fc40003f44270 */
[----:B------:R-:W-:Y:S02]  /*29c0*/  FMNMX3 R45, R45, R41, R38, !PT ;  /* 0x000000292d2d7276 */ /* 0x000fe40007800026 */
[----:B------:R-:W-:Y:S01]  /*29d0*/  FSEL R55, R61, -INF , P6 ;  /* 0xff8000003d377808 */ /* 0x000fe20003000000 */
[C---:B------:R-:W-:Y:S01]  /*29e0*/  IMAD.SHL.U32 R61, R91.reuse, 0x2, RZ ;  /* 0x000000025b3d7824 */ /* 0x040fe200078e00ff */
[----:B------:R-:W-:Y:S02]  /*29f0*/  ISETP.GT.AND P6, PT, R0, 0x3b, PT ;  /* 0x0000003b0000780c */ /* 0x000fe40003fc4270 */
[----:B------:R-:W-:Y:S02]  /*2a00*/  SGXT.U32 R58, R58, 0x1 ;  /* 0x000000013a3a781a */ /* 0x000fe40000000000 */
[----:B------:R-:W-:Y:S01]  /*2a10*/  FSEL R52, R62, -INF , P3 ;  /* 0xff8000003e347808 */ /* 0x000fe20001800000 */
[----:B------:R-:W-:Y:S01]  /*2a20*/  IMAD.HI R62, R91, 0x2, RZ ;  /* 0x000000025b3e7827 */ /* 0x000fe200078e02ff */
[----:B------:R-:W-:-:S02]  /*2a30*/  FSEL R50, R109, -INF , P2 ;  /* 0xff8000006d327808 */ /* 0x000fc40001000000 */
[C---:B------:R-:W-:Y:S02]  /*2a40*/  ISETP.GT.AND P3, PT, R0.reuse, 0x3c, PT ;  /* 0x0000003c0000780c */ /* 0x040fe40003f64270 */
[----:B------:R-:W-:Y:S02]  /*2a50*/  ISETP.GT.AND P2, PT, R0, 0x3d, PT ;  /* 0x0000003d0000780c */ /* 0x000fe40003f44270 */
[----:B------:R-:W-:Y:S02]  /*2a60*/  FMNMX3 R45, R45, R43, R42, !PT ;  /* 0x0000002b2d2d7276 */ /* 0x000fe4000780002a */
[----:B------:R-:W-:Y:S01]  /*2a70*/  FSEL R53, R64, -INF , P6 ;  /* 0xff80000040357808 */ /* 0x000fe20003000000 */
[----:B0-----:R-:W-:Y:S01]  /*2a80*/  IMAD R64, R58, R107, RZ ;  /* 0x0000006b3a407224 */ /* 0x001fe200078e02ff */
[----:B------:R-:W-:Y:S02]  /*2a90*/  FSEL R46, R110, -INF , P3 ;  /* 0xff8000006e2e7808 */ /* 0x000fe40001800000 */
[----:B------:R-:W-:Y:S01]  /*2aa0*/  FSEL R49, R66, -INF , P2 ;  /* 0xff80000042317808 */ /* 0x000fe20001000000 */
[----:B------:R-:W-:Y:S01]  /*2ab0*/  IMAD R66, R107, 0x2, R64 ;  /* 0x000000026b427824 */ /* 0x000fe200078e0240 */
[----:B------:R-:W-:-:S02]  /*2ac0*/  FMNMX3 R45, R45, R47, R44, !PT ;  /* 0x0000002f2d2d7276 */ /* 0x000fc4000780002c */
[----:B-1----:R-:W-:Y:S02]  /*2ad0*/  IADD3 R105, P2, P3, R61, UR6, R138 ;  /* 0x000000063d697c10 */ /* 0x002fe4000fb5e08a */
[----:B------:R-:W-:Y:S02]  /*2ae0*/  FMNMX3 R45, R45, R51, R48, !PT ;  /* 0x000000332d2d7276 */ /* 0x000fe40007800030 */
[----:B------:R-:W-:Y:S01]  /*2af0*/  IADD3.X R139, PT, PT, R62, UR5, R139, P2, P3 ;  /* 0x000000053e8b7c10 */ /* 0x000fe200097e648b */
[----:B------:R-:W-:Y:S01]  /*2b00*/  IMAD R62, R107, 0x2, R66 ;  /* 0x000000026b3e7824 */ /* 0x000fe200078e0242 */
[----:B------:R-:W-:Y:S02]  /*2b10*/  LEA R134, P2, R64, R105, 0x1 ;  /* 0x0000006940867211 */ /* 0x000fe400078408ff */
[----:B------:R-:W-:Y:S02]  /*2b20*/  FMNMX3 R45, R45, R55, R52, !PT ;  /* 0x000000372d2d7276 */ /* 0x000fe40007800034 */
[----:B------:R-:W-:-:S02]  /*2b30*/  ISETP.GT.AND P6, PT, R0, 0x3e, PT ;  /* 0x0000003e0000780c */ /* 0x000fc40003fc4270 */
[----:B------:R-:W-:Y:S01]  /*2b40*/  LEA.HI.X.SX32 R135, R64, R139, 0x1, P2 ;  /* 0x0000008b40877211 */ /* 0x000fe200010f0eff */
[----:B------:R-:W-:Y:S01]  /*2b50*/  IMAD R64, R107, 0x2, R62 ;  /* 0x000000026b407824 */ /* 0x000fe200078e023e */
[----:B------:R-:W-:Y:S02]  /*2b60*/  FMNMX3 R54, R45, R50, R53, !PT ;  /* 0x000000322d367276 */ /* 0x000fe40007800035 */
[-C--:B------:R-:W-:Y:S02]  /*2b70*/  LEA R132, P3, R66, R105.reuse, 0x1 ;  /* 0x0000006942847211 */ /* 0x080fe400078608ff */
[----:B------:R-:W-:Y:S01]  /*2b80*/  FSEL R45, R67, -INF , P6 ;  /* 0xff800000432d7808 */ /* 0x000fe20003000000 */
[----:B------:R-:W-:Y:S01]  /*2b90*/  IMAD R67, R107, 0x2, R64 ;  /* 0x000000026b437824 */ /* 0x000fe200078e0240 */
[----:B------:R-:W-:Y:S02]  /*2ba0*/  LEA R130, P2, R62, R105, 0x1 ;  /* 0x000000693e827211 */ /* 0x000fe400078408ff */
[----:B------:R-:W-:-:S02]  /*2bb0*/  LEA.HI.X.SX32 R133, R66, R139, 0x1, P3 ;  /* 0x0000008b42857211 */ /* 0x000fc400018f0eff */
[----:B------:R-:W-:Y:S02]  /*2bc0*/  LEA R128, P3, R64, R105, 0x1 ;  /* 0x0000006940807211 */ /* 0x000fe400078608ff */
[----:B------:R-:W-:Y:S01]  /*2bd0*/  LEA.HI.X.SX32 R131, R62, R139, 0x1, P2 ;  /* 0x0000008b3e837211 */ /* 0x000fe200010f0eff */
[----:B------:R-:W-:Y:S01]  /*2be0*/  IMAD R62, R107, 0x2, R67 ;  /* 0x000000026b3e7824 */ /* 0x000fe200078e0243 */
[----:B------:R-:W-:Y:S02]  /*2bf0*/  LEA R126, P2, R67, R105, 0x1 ;  /* 0x00000069437e7211 */ /* 0x000fe400078408ff */
[----:B------:R-:W-:Y:S01]  /*2c00*/  FMNMX3 R54, R54, R46, R49, !PT ;  /* 0x0000002e36367276 */ /* 0x000fe20007800031 */
[----:B------:R0:W5:Y:S01]  /*2c10*/  @P0 LDG.E.U16 R143, desc[UR22][R130.64] ;  /* 0x00000016828f0981 */ /* 0x000162000c1e1500 */
[-C--:B------:R-:W-:Y:S01]  /*2c20*/  LEA.HI.X.SX32 R129, R64, R139.reuse, 0x1, P3 ;  /* 0x0000008b40817211 */ /* 0x080fe200018f0eff */
[----:B------:R-:W-:Y:S01]  /*2c30*/  IMAD R64, R107, 0x2, R62 ;  /* 0x000000026b407824 */ /* 0x000fe200078e023e */
[----:B------:R-:W-:-:S02]  /*2c40*/  LEA.HI.X.SX32 R127, R67, R139, 0x1, P2 ;  /* 0x0000008b437f7211 */ /* 0x000fc400010f0eff */
[----:B------:R-:W-:Y:S01]  /*2c50*/  FMNMX3 R140, R54, -INF , R45, !PT ;  /* 0xff800000368c7876 */ /* 0x000fe2000780002d */
[C---:B------:R-:W-:Y:S01]  /*2c60*/  IMAD R67, R107.reuse, 0x2, R64 ;  /* 0x000000026b437824 */ /* 0x040fe200078e0240 */
[-C--:B------:R-:W-:Y:S02]  /*2c70*/  LEA R124, P2, R62, R105.reuse, 0x1 ;  /* 0x000000693e7c7211 */ /* 0x080fe400078408ff */
[----:B------:R-:W-:Y:S01]  /*2c80*/  LEA R122, P3, R64, R105, 0x1 ;  /* 0x00000069407a7211 */ /* 0x000fe200078608ff */
[--C-:B------:R-:W-:Y:S01]  /*2c90*/  FADD R118, R118, -R140.reuse ;  /* 0x8000008c76767221 */ /* 0x100fe20000000000 */
[-C--:B------:R-:W-:Y:S01]  /*2ca0*/  LEA.HI.X.SX32 R125, R62, R139.reuse, 0x1, P2 ;  /* 0x0000008b3e7d7211 */ /* 0x080fe200010f0eff */
[----:B------:R-:W-:Y:S02]  /*2cb0*/  IMAD R62, R107, 0x2, R67 ;  /* 0x000000026b3e7824 */ /* 0x000fe400078e0243 */
[--C-:B------:R-:W-:Y:S01]  /*2cc0*/  FADD R120, R120, -R140.reuse ;  /* 0x8000008c78787221 */ /* 0x100fe20000000000 */
[----:B------:R-:W-:Y:S01]  /*2cd0*/  FADD R119, R119, -R140 ;  /* 0x8000008c77777221 */ /* 0x000fe20000000000 */
[----:B------:R-:W-:Y:S01]  /*2ce0*/  FMUL R146, R118, 1.4426950216293334961 ;  /* 0x3fb8aa3b76927820 */ /* 0x000fe20000400000 */
[----:B------:R-:W-:Y:S01]  /*2cf0*/  LEA.HI.X.SX32 R123, R64, R139, 0x1, P3 ;  /* 0x0000008b407b7211 */ /* 0x000fe200018f0eff */
[----:B------:R-:W-:Y:S01]  /*2d00*/  FMUL R149, R120, 1.4426950216293334961 ;  /* 0x3fb8aa3b78957820 */ /* 0x000fe20000400000 */
[----:B------:R-:W-:Y:S01]  /*2d10*/  LEA R118, P3, R62, R105, 0x1 ;  /* 0x000000693e767211 */ /* 0x000fe200078608ff */
[----:B------:R-:W-:-:S02]  /*2d20*/  IMAD R64, R107, 0x2, R62 ;  /* 0x000000026b407824 */ /* 0x000fc400078e023e */
[--C-:B------:R-:W-:Y:S01]  /*2d30*/  FADD R116, R116, -R140.reuse ;  /* 0x8000008c74747221 */ /* 0x100fe20000000000 */
[----:B------:R-:W-:Y:S01]  /*2d40*/  LEA R120, P2, R67, R105, 0x1 ;  /* 0x0000006943787211 */ /* 0x000fe200078408ff */
[----:B------:R-:W-:Y:S01]  /*2d50*/  FMUL R91, R119, 1.4426950216293334961 ;  /* 0x3fb8aa3b775b7820 */ /* 0x000fe20000400000 */
[----:B------:R-:W-:Y:S01]  /*2d60*/  FADD R65, R65, -R140 ;  /* 0x8000008c41417221 */ /* 0x000fe20000000000 */
[-C--:B------:R-:W-:Y:S01]  /*2d70*/  LEA.HI.X.SX32 R119, R62, R139.reuse, 0x1, P3 ;  /* 0x0000008b3e777211 */ /* 0x080fe200018f0eff */
[----:B------:R-:W-:Y:S02]  /*2d80*/  IMAD R62, R107, 0x2, R64 ;  /* 0x000000026b3e7824 */ /* 0x000fe400078e0240 */
[--C-:B------:R-:W-:Y:S01]  /*2d90*/  FADD R117, R117, -R140.reuse ;  /* 0x8000008c75757221 */ /* 0x100fe20000000000 */
[----:B------:R-:W-:Y:S01]  /*2da0*/  FMUL R66, R116, 1.4426950216293334961 ;  /* 0x3fb8aa3b74427820 */ /* 0x000fe20000400000 */
[----:B------:R-:W-:Y:S01]  /*2db0*/  LEA.HI.X.SX32 R121, R67, R139, 0x1, P2 ;  /* 0x0000008b43797211 */ /* 0x000fe200010f0eff */
[--C-:B------:R-:W-:Y:S01]  /*2dc0*/  FADD R114, R114, -R140.reuse ;  /* 0x8000008c72727221 */ /* 0x100fe20000000000 */
[----:B------:R-:W-:Y:S01]  /*2dd0*/  FMUL R148, R65, 1.4426950216293334961 ;  /* 0x3fb8aa3b41947820 */ /* 0x000fe20000400000 */
[----:B------:R-:W-:Y:S01]  /*2de0*/  LEA R116, P2, R64, R105, 0x1 ;  /* 0x0000006940747211 */ /* 0x000fe200078408ff */
[----:B------:R-:W-:Y:S01]  /*2df0*/  FADD R65, R60, -R140 ;  /* 0x8000008c3c417221 */ /* 0x000fe20000000000 */
[----:B------:R-:W-:-:S02]  /*2e00*/  IMAD R60, R107, 0x2, R62 ;  /* 0x000000026b3c7824 */ /* 0x000fc400078e023e */
[----:B------:R-:W-:Y:S01]  /*2e10*/  FMUL R61, R117, 1.4426950216293334961 ;  /* 0x3fb8aa3b753d7820 */ /* 0x000fe20000400000 */
[--C-:B------:R-:W-:Y:S01]  /*2e20*/  FADD R112, R112, -R140.reuse ;  /* 0x8000008c70707221 */ /* 0x100fe20000000000 */
[----:B------:R-:W-:Y:S01]  /*2e30*/  FADD R115, R115, -R140 ;  /* 0x8000008c73737221 */ /* 0x000fe20000000000 */
[----:B------:R-:W-:Y:S01]  /*2e40*/  FMUL R58, R114, 1.4426950216293334961 ;  /* 0x3fb8aa3b723a7820 */ /* 0x000fe20000400000 */
[----:B------:R-:W-:Y:S01]  /*2e50*/  LEA.HI.X.SX32 R117, R64, R139, 0x1, P2 ;  /* 0x0000008b40757211 */ /* 0x000fe200010f0eff */
[----:B------:R-:W-:Y:S01]  /*2e60*/  IMAD R64, R107, 0x2, R60 ;  /* 0x000000026b407824 */ /* 0x000fe200078e023c */
[-C--:B------:R-:W-:Y:S01]  /*2e70*/  LEA R114, P2, R62, R105.reuse, 0x1 ;  /* 0x000000693e727211 */ /* 0x080fe200078408ff */
[----:B------:R-:W-:Y:S01]  /*2e80*/  FMUL R57, R112, 1.4426950216293334961 ;  /* 0x3fb8aa3b70397820 */ /* 0x000fe20000400000 */
[--C-:B------:R-:W-:Y:S01]  /*2e90*/  FADD R113, R113, -R140.reuse ;  /* 0x8000008c71717221 */ /* 0x100fe20000000000 */
[----:B------:R-:W-:Y:S01]  /*2ea0*/  FMUL R59, R115, 1.4426950216293334961 ;  /* 0x3fb8aa3b733b7820 */ /* 0x000fe20000400000 */
[----:B------:R-:W-:Y:S01]  /*2eb0*/  LEA R112, P3, R60, R105, 0x1 ;  /* 0x000000693c707211 */ /* 0x000fe200078608ff */
[----:B------:R-:W-:Y:S01]  /*2ec0*/  FADD R63, R63, -R140 ;  /* 0x8000008c3f3f7221 */ /* 0x000fe20000000000 */
[----:B------:R-:W-:Y:S01]  /*2ed0*/  LEA.HI.X.SX32 R115, R62, R139, 0x1, P2 ;  /* 0x0000008b3e737211 */ /* 0x000fe200010f0eff */
[----:B------:R-:W-:-:S02]  /*2ee0*/  IMAD R62, R107, 0x2, R64 ;  /* 0x000000026b3e7824 */ /* 0x000fc400078e0240 */
[----:B------:R-:W-:Y:S01]  /*2ef0*/  FMUL R56, R113, 1.4426950216293334961 ;  /* 0x3fb8aa3b71387820 */ /* 0x000fe20000400000 */
[----:B------:R-:W-:Y:S01]  /*2f00*/  LEA.HI.X.SX32 R113, R60, R139, 0x1, P3 ;  /* 0x0000008b3c717211 */ /* 0x000fe200018f0eff */
[----:B------:R-:W-:Y:S01]  /*2f10*/  FMUL R150, R63, 1.4426950216293334961 ;  /* 0x3fb8aa3b3f967820 */ /* 0x000fe20000400000 */
[----:B------:R-:W-:Y:S01]  /*2f20*/  FMUL R65, R65, 1.4426950216293334961 ;  /* 0x3fb8aa3b41417820 */ /* 0x000fe20000400000 */
[----:B------:R-:W-:Y:S02]  /*2f30*/  IMAD R60, R107, 0x2, R62 ;  /* 0x000000026b3c7824 */ /* 0x000fe400078e023e */
[--C-:B------:R-:W-:Y:S01]  /*2f40*/  FADD R63, R40, -R140.reuse ;  /* 0x8000008c283f7221 */ /* 0x100fe20000000000 */
[----:B------:R-:W-:Y:S01]  /*2f50*/  FADD R111, R111, -R140 ;  /* 0x8000008c6f6f7221 */ /* 0x000fe20000000000 */
[----:B------:R1:W-:Y:S01]  /*2f60*/  MUFU.EX2 R151, R65 ;  /* 0x0000004100977308 */ /* 0x0003e20000000800 */
[----:B------:R-:W-:Y:S01]  /*2f70*/  LEA R110, P2, R64, R105, 0x1 ;  /* 0x00000069406e7211 */ /* 0x000fe200078408ff */
[----:B------:R-:W-:-:S02]  /*2f80*/  IMAD R40, R107, 0x2, R60 ;  /* 0x000000026b287824 */ /* 0x000fc400078e023c */
[----:B------:R-:W-:Y:S01]  /*2f90*/  FMUL R67, R63, 1.4426950216293334961 ;  /* 0x3fb8aa3b3f437820 */ /* 0x000fe20000400000 */
[--C-:B------:R-:W-:Y:S01]  /*2fa0*/  FADD R63, R33, -R140.reuse ;  /* 0x8000008c213f7221 */ /* 0x100fe20000000000 */
[----:B------:R-:W-:Y:S01]  /*2fb0*/  FMUL R54, R111, 1.4426950216293334961 ;  /* 0x3fb8aa3b6f367820 */ /* 0x000fe20000400000 */
[----:B------:R-:W-:Y:S01]  /*2fc0*/  LEA.HI.X.SX32 R111, R64, R139, 0x1, P2 ;  /* 0x0000008b406f7211 */ /* 0x000fe200010f0eff */
[--C-:B------:R-:W-:Y:S01]  /*2fd0*/  FADD R136, R23, -R140.reuse ;  /* 0x8000008c17887221 */ /* 0x100fe20000000000 */
[-C--:B------:R-:W-:Y:S01]  /*2fe0*/  LEA R108, P2, R62, R105.reuse, 0x1 ;  /* 0x000000693e6c7211 */ /* 0x080fe200078408ff */
[--C-:B-1----:R-:W-:Y:S01]  /*2ff0*/  FADD R65, R26, -R140.reuse ;  /* 0x8000008c1a417221 */ /* 0x102fe20000000000 */
[-C--:B------:R-:W-:Y:S01]  /*3000*/  LEA R106, P3, R60, R105.reuse, 0x1 ;  /* 0x000000693c6a7211 */ /* 0x080fe200078608ff */
[----:B------:R-:W-:Y:S01]  /*3010*/  FMUL R138, R63, 1.4426950216293334961 ;  /* 0x3fb8aa3b3f8a7820 */ /* 0x000fe20000400000 */
[----:B------:R-:W-:Y:S01]  /*3020*/  LEA R104, P6, R40, R105, 0x1 ;  /* 0x0000006928687211 */ /* 0x000fe200078c08ff */
[----:B------:R-:W-:Y:S01]  /*3030*/  FMUL R142, R65, 1.4426950216293334961 ;  /* 0x3fb8aa3b418e7820 */ /* 0x000fe20000400000 */
[----:B------:R1:W-:Y:S01]  /*3040*/  MUFU.EX2 R33, R67 ;  /* 0x0000004300217308 */ /* 0x0003e20000000800 */
[-C--:B------:R-:W-:Y:S01]  /*3050*/  LEA.HI.X.SX32 R109, R62, R139.reuse, 0x1, P2 ;  /* 0x0000008b3e6d7211 */ /* 0x080fe200010f0eff */
[----:B------:R-:W-:Y:S01]  /*3060*/  FMUL R152, R136, 1.4426950216293334961 ;  /* 0x3fb8aa3b88987820 */ /* 0x000fe20000400000 */
[-C--:B------:R-:W-:Y:S01]  /*3070*/  LEA.HI.X.SX32 R107, R60, R139.reuse, 0x1, P3 ;  /* 0x0000008b3c6b7211 */ /* 0x080fe200018f0eff */
[----:B------:R0:W5:Y:S01]  /*3080*/  @P0 LDG.E.U16 R145, desc[UR22][R114.64] ;  /* 0x0000001672910981 */ /* 0x000162000c1e1500 */
[----:B------:R-:W-:Y:S01]  /*3090*/  LEA.HI.X.SX32 R105, R40, R139, 0x1, P6 ;  /* 0x0000008b28697211 */ /* 0x000fe200030f0eff */
[----:B------:R-:W-:Y:S01]  /*30a0*/  FADD R4, R4, -R140 ;  /* 0x8000008c04047221 */ /* 0x000fe20000000000 */
[----:B------:R-:W-:Y:S01]  /*30b0*/  PRMT R40, RZ, 0x7610, R40 ;  /* 0x00007610ff287816 */ /* 0x000fe20000000028 */
[----:B------:R2:W-:Y:S01]  /*30c0*/  MUFU.EX2 R26, R138 ;  /* 0x0000008a001a7308 */ /* 0x0005e20000000800 */
[----:B------:R-:W-:Y:S01]  /*30d0*/  PRMT R60, RZ, 0x7610, R60 ;  /* 0x00007610ff3c7816 */ /* 0x000fe2000000003c */
[----:B------:R0:W5:Y:S01]  /*30e0*/  @P0 LDG.E.U16 R141, desc[UR22][R108.64] ;  /* 0x000000166c8d0981 */ /* 0x000162000c1e1500 */
[----:B------:R-:W-:Y:S01]  /*30f0*/  PRMT R62, RZ, 0x7610, R62 ;  /* 0x00007610ff3e7816 */ /* 0x000fe2000000003e */
[----:B------:R-:W-:Y:S01]  /*3100*/  FMUL R4, R4, 1.4426950216293334961 ;  /* 0x3fb8aa3b04047820 */ /* 0x000fe20000400000 */
[----:B------:R-:W-:Y:S01]  /*3110*/  PRMT R64, RZ, 0x7610, R64 ;  /* 0x00007610ff407816 */ /* 0x000fe20000000040 */
[----:B------:R0:W5:Y:S01]  /*3120*/  @P0 LDG.E.U16 R40, desc[UR22][R134.64] ;  /* 0x0000001686280981 */ /* 0x000162000c1e1500 */
[----:B------:R-:W-:Y:S01]  /*3130*/  PRMT R63, RZ, 0x7610, R63 ;  /* 0x00007610ff3f7816 */ /* 0x000fe2000000003f */
[----:B------:R4:W-:Y:S01]  /*3140*/  MUFU.EX2 R23, R142 ;  /* 0x0000008e00177308 */ /* 0x0009e20000000800 */
[----:B------:R-:W-:Y:S01]  /*3150*/  PRMT R65, RZ, 0x7610, R65 ;  /* 0x00007610ff417816 */ /* 0x000fe20000000041 */
[----:B------:R0:W5:Y:S01]  /*3160*/  @P0 LDG.E.U16 R60, desc[UR22][R126.64] ;  /* 0x000000167e3c0981 */ /* 0x000162000c1e1500 */
[----:B-1----:R-:W-:Y:S01]  /*3170*/  PRMT R67, RZ, 0x7610, R67 ;  /* 0x00007610ff437816 */ /* 0x002fe20000000043 */
[----:B------:R-:W-:Y:S01]  /*3180*/  FADD R5, R5, -R140 ;  /* 0x8000008c05057221 */ /* 0x000fe20000000000 */
[----:B------:R-:W-:Y:S01]  /*3190*/  PRMT R139, RZ, 0x7610, R139 ;  /* 0x00007610ff8b7816 */ /* 0x000fe2000000008b */
[----:B------:R0:W5:Y:S01]  /*31a0*/  @P0 LDG.E.U16 R62, desc[UR22][R118.64] ;  /* 0x00000016763e0981 */ /* 0x000162000c1e1500 */
[----:B------:R-:W-:Y:S01]  /*31b0*/  PRMT R136, RZ, 0x7610, R136 ;  /* 0x00007610ff887816 */ /* 0x000fe20000000088 */
[----:B------:R-:W-:Y:S01]  /*31c0*/  MUFU.EX2 R54, R54 ;  /* 0x0000003600367308 */ /* 0x000fe20000000800 */
[----:B--2---:R-:W-:Y:S01]  /*31d0*/  PRMT R138, RZ, 0x7610, R138 ;  /* 0x00007610ff8a7816 */ /* 0x004fe2000000008a */
[----:B------:R0:W5:Y:S01]  /*31e0*/  @P0 LDG.E.U16 R64, desc[UR22][R110.64] ;  /* 0x000000166e400981 */ /* 0x000162000c1e1500 */
[----:B----4-:R-:W-:Y:S01]  /*31f0*/  PRMT R142, RZ, 0x7610, R142 ;  /* 0x00007610ff8e7816 */ /* 0x010fe2000000008e */
[----:B------:R-:W-:Y:S01]  /*3200*/  FMUL R5, R5, 1.4426950216293334961 ;  /* 0x3fb8aa3b05057820 */ /* 0x000fe20000400000 */
[--C-:B------:R-:W-:Y:S01]  /*3210*/  FADD R6, R6, -R140.reuse ;  /* 0x8000008c06067221 */ /* 0x100fe20000000000 */
[----:B------:R0:W5:Y:S01]  /*3220*/  @P0 LDG.E.U16 R63, desc[UR22][R132.64] ;  /* 0x00000016843f0981 */ /* 0x000162000c1e1500 */
[--C-:B------:R-:W-:Y:S01]  /*3230*/  FADD R11, R11, -R140.reuse ;  /* 0x8000008c0b0b7221 */ /* 0x100fe20000000000 */
[----:B------:R-:W1:Y:S01]  /*3240*/  MUFU.EX2 R57, R57 ;  /* 0x0000003900397308 */ /* 0x000e620000000800 */
[--C-:B------:R-:W-:Y:S01]  /*3250*/  FADD R7, R7, -R140.reuse ;  /* 0x8000008c07077221 */ /* 0x100fe20000000000 */
[----:B------:R0:W5:Y:S01]  /*3260*/  @P0 LDG.E.U16 R65, desc[UR22][R124.64] ;  /* 0x000000167c410981 */ /* 0x000162000c1e1500 */
[--C-:B------:R-:W-:Y:S01]  /*3270*/  FADD R10, R10, -R140.reuse ;  /* 0x8000008c0a0a7221 */ /* 0x100fe20000000000 */
[--C-:B------:R-:W-:Y:S01]  /*3280*/  FADD R8, R8, -R140.reuse ;  /* 0x8000008c08087221 */ /* 0x100fe20000000000 */
[--C-:B------:R-:W-:Y:S01]  /*3290*/  FADD R9, R9, -R140.reuse ;  /* 0x8000008c09097221 */ /* 0x100fe20000000000 */
[----:B------:R0:W5:Y:S02]  /*32a0*/  @P0 LDG.E.U16 R67, desc[UR22][R116.64] ;  /* 0x0000001674430981 */ /* 0x000164000c1e1500 */
[----:B------:R2:W-:Y:S02]  /*32b0*/  MUFU.EX2 R156, R4 ;  /* 0x00000004009c7308 */ /* 0x0005e40000000800 */
[----:B------:R0:W5:Y:S04]  /*32c0*/  @P0 LDG.E.U16 R139, desc[UR22][R122.64] ;  /* 0x000000167a8b0981 */ /* 0x000168000c1e1500 */
[----:B------:R0:W5:Y:S02]  /*32d0*/  @P0 LDG.E.U16 R147, desc[UR22][R106.64] ;  /* 0x000000166a930981 */ /* 0x000164000c1e1500 */
[----:B------:R-:W4:Y:S02]  /*32e0*/  MUFU.EX2 R56, R56 ;  /* 0x0000003800387308 */ /* 0x000f240000000800 */
[----:B------:R0:W5:Y:S04]  /*32f0*/  @P0 LDG.E.U16 R136, desc[UR22][R128.64] ;  /* 0x0000001680880981 */ /* 0x000168000c1e1500 */
[----:B------:R0:W5:Y:S02]  /*3300*/  @P0 LDG.E.U16 R138, desc[UR22][R120.64] ;  /* 0x00000016788a0981 */ /* 0x000164000c1e1500 */
[----:B------:R-:W0:Y:S02]  /*3310*/  MUFU.EX2 R59, R59 ;  /* 0x0000003b003b7308 */ /* 0x000e240000000800 */
[----:B------:R0:W5:Y:S04]  /*3320*/  @P0 LDG.E.U16 R142, desc[UR22][R112.64] ;  /* 0x00000016708e0981 */ /* 0x000168000c1e1500 */
[----:B------:R0:W5:Y:S01]  /*3330*/  @P0 LDG.E.U16 R144, desc[UR22][R104.64] ;  /* 0x0000001668900981 */ /* 0x000162000c1e1500 */
[----:B--2---:R-:W-:Y:S01]  /*3340*/  FADD R4, R19, -R140 ;  /* 0x8000008c13047221 */ /* 0x004fe20000000000 */
[----:B------:R2:W-:Y:S01]  /*3350*/  MUFU.EX2 R154, R5 ;  /* 0x00000005009a7308 */ /* 0x0005e20000000800 */
[----:B------:R-:W-:-:S07]  /*3360*/  FMUL R6, R6, 1.4426950216293334961 ;  /* 0x3fb8aa3b06067820 */ /* 0x000fce0000400000 */
[----:B------:R-:W0:Y:S01]  /*3370*/  MUFU.EX2 R58, R58 ;  /* 0x0000003a003a7308 */ /* 0x000e220000000800 */
[----:B------:R-:W-:Y:S01]  /*3380*/  FMUL R166, R4, 1.4426950216293334961 ;  /* 0x3fb8aa3b04a67820 */ /* 0x000fe20000400000 */
[--C-:B------:R-:W-:Y:S01]  /*3390*/  FADD R4, R21, -R140.reuse ;  /* 0x8000008c15047221 */ /* 0x100fe20000000000 */
[----:B------:R-:W-:Y:S01]  /*33a0*/  FMUL R11, R11, 1.4426950216293334961 ;  /* 0x3fb8aa3b0b0b7820 */ /* 0x000fe20000400000 */
[----:B------:R-:W-:Y:S01]  /*33b0*/  FMUL R7, R7, 1.4426950216293334961 ;  /* 0x3fb8aa3b07077820 */ /* 0x000fe20000400000 */
[----:B------:R-:W-:Y:S01]  /*33c0*/  FMUL R10, R10, 1.4426950216293334961 ;  /* 0x3fb8aa3b0a0a7820 */ /* 0x000fe20000400000 */
[----:B--2---:R-:W-:Y:S01]  /*33d0*/  FMUL R5, R4, 1.4426950216293334961 ;  /* 0x3fb8aa3b04057820 */ /* 0x004fe20000400000 */
[--C-:B------:R-:W-:Y:S01]  /*33e0*/  FADD R4, R20, -R140.reuse ;  /* 0x8000008c14047221 */ /* 0x100fe20000000000 */
[----:B------:R2:W-:Y:S08]  /*33f0*/  MUFU.EX2 R158, R6 ;  /* 0x00000006009e7308 */ /* 0x0005f00000000800 */
[----:B------:R-:W0:Y:S01]  /*3400*/  MUFU.EX2 R61, R61 ;  /* 0x0000003d003d7308 */ /* 0x000e220000000800 */
[----:B--2---:R-:W-:Y:S01]  /*3410*/  FMUL R6, R4, 1.4426950216293334961 ;  /* 0x3fb8aa3b04067820 */ /* 0x004fe20000400000 */
[----:B------:R-:W-:-:S06]  /*3420*/  FADD R4, R25, -R140 ;  /* 0x8000008c19047221 */ /* 0x000fcc0000000000 */
[----:B------:R1:W-:Y:S01]  /*3430*/  MUFU.EX2 R20, R5 ;  /* 0x0000000500147308 */ /* 0x0003e20000000800 */
[----:B------:R-:W-:-:S07]  /*3440*/  FMUL R8, R8, 1.4426950216293334961 ;  /* 0x3fb8aa3b08087820 */ /* 0x000fce0000400000 */
[----:B------:R-:W2:Y:S01]  /*3450*/  MUFU.EX2 R66, R66 ;  /* 0x0000004200427308 */ /* 0x000ea20000000800 */
[----:B-1----:R-:W-:-:S07]  /*3460*/  FADD R5, R54, R57 ;  /* 0x0000003936057221 */ /* 0x002fce0000000000 */
[----:B------:R4:W-:Y:S01]  /*3470*/  MUFU.EX2 R25, R6 ;  /* 0x0000000600197308 */ /* 0x0009e20000000800 */
[----:B------:R-:W-:-:S07]  /*3480*/  FMUL R9, R9, 1.4426950216293334961 ;  /* 0x3fb8aa3b09097820 */ /* 0x000fce0000400000 */
[----:B------:R-:W1:Y:S01]  /*3490*/  MUFU.EX2 R91, R91 ;  /* 0x0000005b005b7308 */ /* 0x000e620000000800 */
[----:B----4-:R-:W-:-:S07]  /*34a0*/  FADD R6, R56, R5 ;  /* 0x0000000538067221 */ /* 0x010fce0000000000 */
[----:B------:R0:W-:Y:S08]  /*34b0*/  MUFU.EX2 R159, R11 ;  /* 0x0000000b009f7308 */ /* 0x0001f00000000800 */
[----:B------:R4:W-:Y:S01]  /*34c0*/  MUFU.EX2 R155, R7 ;  /* 0x00000007009b7308 */ /* 0x0009e20000000800 */
[----:B0-----:R-:W-:-:S07]  /*34d0*/  FADD R11, R59, R6 ;  /* 0x000000063b0b7221 */ /* 0x001fce0000000000 */
[----:B------:R-:W0:Y:S01]  /*34e0*/  MUFU.EX2 R146, R146 ;  /* 0x0000009200927308 */ /* 0x000e220000000800 */
[----:B----4-:R-:W-:Y:S01]  /*34f0*/  FMUL R7, R4, 1.4426950216293334961 ;  /* 0x3fb8aa3b04077820 */ /* 0x010fe20000400000 */
[----:B------:R-:W-:-:S06]  /*3500*/  FADD R4, R22, -R140 ;  /* 0x8000008c16047221 */ /* 0x000fcc0000000000 */
[----:B------:R4:W-:Y:S08]  /*3510*/  MUFU.EX2 R153, R10 ;  /* 0x0000000a00997308 */ /* 0x0009f00000000800 */
[----:B------:R0:W-:Y:S01]  /*3520*/  MUFU.EX2 R160, R8 ;  /* 0x0000000800a07308 */ /* 0x0001e20000000800 */
[----:B----4-:R-:W-:-:S07]  /*3530*/  FADD R10, R58, R11 ;  /* 0x0000000b3a0a7221 */ /* 0x010fce0000000000 */
[----:B------:R-:W4:Y:S01]  /*3540*/  MUFU.EX2 R149, R149 ;  /* 0x0000009500957308 */ /* 0x000f220000000800 */
[----:B0-----:R-:W-:Y:S01]  /*3550*/  FMUL R8, R4, 1.4426950216293334961 ;  /* 0x3fb8aa3b04087820 */ /* 0x001fe20000400000 */
[----:B------:R-:W-:-:S06]  /*3560*/  FADD R4, R27, -R140 ;  /* 0x8000008c1b047221 */ /* 0x000fcc0000000000 */
[----:B------:R0:W-:Y:S08]  /*3570*/  MUFU.EX2 R22, R7 ;  /* 0x0000000700167308 */ /* 0x0001f00000000800 */
[----:B------:R-:W1:Y:S01]  /*3580*/  MUFU.EX2 R148, R148 ;  /* 0x0000009400947308 */ /* 0x000e620000000800 */
[----:B0-----:R-:W-:-:S07]  /*3590*/  FADD R7, R61, R10 ;  /* 0x0000000a3d077221 */ /* 0x001fce0000000000 */
[----:B------:R0:W-:Y:S08]  /*35a0*/  MUFU.EX2 R157, R9 ;  /* 0x00000009009d7308 */ /* 0x0001f00000000800 */
[----:B------:R2:W-:Y:S01]  /*35b0*/  MUFU.EX2 R27, R8 ;  /* 0x00000008001b7308 */ /* 0x0005e20000000800 */
[----:B0-----:R-:W-:Y:S01]  /*35c0*/  FMUL R9, R4, 1.4426950216293334961 ;  /* 0x3fb8aa3b04097820 */ /* 0x001fe20000400000 */
[----:B------:R-:W-:-:S06]  /*35d0*/  FADD R4, R24, -R140 ;  /* 0x8000008c18047221 */ /* 0x000fcc0000000000 */
[----:B------:R-:W0:Y:S01]  /*35e0*/  MUFU.EX2 R150, R150 ;  /* 0x0000009600967308 */ /* 0x000e220000000800 */
[----:B--2---:R-:W-:-:S07]  /*35f0*/  FADD R8, R66, R7 ;  /* 0x0000000742087221 */ /* 0x004fce0000000000 */
[----:B------:R1:W-:Y:S08]  /*3600*/  MUFU.EX2 R24, R9 ;  /* 0x0000000900187308 */ /* 0x0003f00000000800 */
[----:B------:R-:W2:Y:S01]  /*3610*/  MUFU.EX2 R152, R152 ;  /* 0x0000009800987308 */ /* 0x000ea20000000800 */
[----:B-1----:R-:W-:-:S04]  /*3620*/  FADD R9, R91, R8 ;  /* 0x000000085b097221 */ /* 0x002fc80000000000 */
[----:B------:R-:W-:-:S04]  /*3630*/  FADD R8, R146, R9 ;  /* 0x0000000992087221 */ /* 0x000fc80000000000 */
[----:B----4-:R-:W-:-:S04]  /*3640*/  FADD R9, R149, R8 ;  /* 0x0000000895097221 */ /* 0x010fc80000000000 */
[----:B------:R-:W-:-:S04]  /*3650*/  FADD R8, R148, R9 ;  /* 0x0000000994087221 */ /* 0x000fc80000000000 */
[----:B------:R-:W-:-:S04]  /*3660*/  FADD R9, R151, R8 ;  /* 0x0000000897097221 */ /* 0x000fc80000000000 */
[----:B0-----:R-:W-:Y:S01]  /*3670*/  FADD R8, R150, R9 ;  /* 0x0000000996087221 */ /* 0x001fe20000000000 */
[----:B------:R-:W-:-:S03]  /*3680*/  FMUL R5, R4, 1.4426950216293334961 ;  /* 0x3fb8aa3b04057820 */ /* 0x000fc60000400000 */
[----:B------:R-:W-:Y:S01]  /*3690*/  FADD R9, R33, R8 ;  /* 0x0000000821097221 */ /* 0x000fe20000000000 */
[----:B------:R-:W-:-:S03]  /*36a0*/  FADD R4, R29, -R140 ;  /* 0x8000008c1d047221 */ /* 0x000fc60000000000 */
[----:B------:R-:W-:Y:S01]  /*36b0*/  FADD R8, R26, R9 ;  /* 0x000000091a087221 */ /* 0x000fe20000000000 */
[----:B------:R-:W-:Y:S01]  /*36c0*/  FMUL R6, R4, 1.4426950216293334961 ;  /* 0x3fb8aa3b04067820 */ /* 0x000fe20000400000 */
[----:B------:R-:W-:Y:S02]  /*36d0*/  FADD R4, R28, -R140 ;  /* 0x8000008c1c047221 */ /* 0x000fe40000000000 */
[----:B------:R-:W-:Y:S02]  /*36e0*/  FADD R9, R23, R8 ;  /* 0x0000000817097221 */ /* 0x000fe40000000000 */
[----:B------:R-:W-:Y:S02]  /*36f0*/  FMUL R7, R4, 1.4426950216293334961 ;  /* 0x3fb8aa3b04077820 */ /* 0x000fe40000400000 */
[----:B--2---:R-:W-:Y:S01]  /*3700*/  FADD R8, R152, R9 ;  /* 0x0000000998087221 */ /* 0x004fe20000000000 */
[----:B------:R-:W-:Y:S01]  /*3710*/  FADD R4, R31, -R140 ;  /* 0x8000008c1f047221 */ /* 0x000fe20000000000 */
[----:B------:R0:W-:Y:S02]  /*3720*/  MUFU.EX2 R29, R5 ;  /* 0x00000005001d7308 */ /* 0x0001e40000000800 */
[----:B------:R-:W-:Y:S01]  /*3730*/  FADD R9, R153, R8 ;  /* 0x0000000899097221 */ /* 0x000fe20000000000 */
[----:B------:R-:W-:-:S03]  /*3740*/  FADD R13, R13, -R140 ;  /* 0x8000008c0d0d7221 */ /* 0x000fc60000000000 */
[----:B------:R-:W-:Y:S01]  /*3750*/  FADD R8, R154, R9 ;  /* 0x000000099a087221 */ /* 0x000fe20000000000 */
[----:B0-----:R-:W-:Y:S01]  /*3760*/  FMUL R5, R4, 1.4426950216293334961 ;  /* 0x3fb8aa3b04057820 */ /* 0x001fe20000400000 */
[----:B------:R-:W-:Y:S01]  /*3770*/  FADD R4, R30, -R140 ;  /* 0x8000008c1e047221 */ /* 0x000fe20000000000 */
[----:B------:R0:W-:Y:S01]  /*3780*/  MUFU.EX2 R28, R6 ;  /* 0x00000006001c7308 */ /* 0x0001e20000000800 */
[----:B------:R-:W-:Y:S01]  /*3790*/  FADD R9, R155, R8 ;  /* 0x000000089b097221 */ /* 0x000fe20000000000 */
[----:B------:R-:W-:Y:S01]  /*37a0*/  FMUL R13, R13, 1.4426950216293334961 ;  /* 0x3fb8aa3b0d0d7820 */ /* 0x000fe20000400000 */
[--C-:B------:R-:W-:Y:S01]  /*37b0*/  FADD R12, R12, -R140.reuse ;  /* 0x8000008c0c0c7221 */ /* 0x100fe20000000000 */
[----:B0-----:R-:W-:Y:S01]  /*37c0*/  FMUL R6, R4, 1.4426950216293334961 ;  /* 0x3fb8aa3b04067820 */ /* 0x001fe20000400000 */
[----:B------:R-:W-:-:S03]  /*37d0*/  FADD R4, R35, -R140 ;  /* 0x8000008c23047221 */ /* 0x000fc60000000000 */
[----:B------:R0:W-:Y:S01]  /*37e0*/  MUFU.EX2 R31, R7 ;  /* 0x00000007001f7308 */ /* 0x0001e20000000800 */
[----:B------:R-:W-:Y:S01]  /*37f0*/  FADD R8, R156, R9 ;  /* 0x000000099c087221 */ /* 0x000fe20000000000 */
[----:B------:R-:W-:Y:S01]  /*3800*/  FMUL R12, R12, 1.4426950216293334961 ;  /* 0x3fb8aa3b0c0c7820 */ /* 0x000fe20000400000 */
[----:B------:R-:W-:Y:S02]  /*3810*/  FADD R15, R15, -R140 ;  /* 0x8000008c0f0f7221 */ /* 0x000fe40000000000 */
[----:B------:R-:W-:Y:S01]  /*3820*/  FADD R9, R157, R8 ;  /* 0x000000089d097221 */ /* 0x000fe20000000000 */
[----:B0-----:R-:W-:Y:S01]  /*3830*/  FMUL R7, R4, 1.4426950216293334961 ;  /* 0x3fb8aa3b04077820 */ /* 0x001fe20000400000 */
[--C-:B------:R-:W-:Y:S01]  /*3840*/  FADD R4, R32, -R140.reuse ;  /* 0x8000008c20047221 */ /* 0x100fe20000000000 */
[----:B------:R-:W0:Y:S01]  /*3850*/  MUFU.EX2 R161, R13 ;  /* 0x0000000d00a17308 */ /* 0x000e220000000800 */
[----:B------:R-:W-:Y:S01]  /*3860*/  FMUL R15, R15, 1.4426950216293334961 ;  /* 0x3fb8aa3b0f0f7820 */ /* 0x000fe20000400000 */
[----:B------:R-:W-:Y:S01]  /*3870*/  FADD R14, R14, -R140 ;  /* 0x8000008c0e0e7221 */ /* 0x000fe20000000000 */
[----:B------:R-:W-:-:S05]  /*3880*/  FADD R8, R158, R9 ;  /* 0x000000099e087221 */ /* 0x000fca0000000000 */
[----:B------:R1:W-:Y:S01]  /*3890*/  MUFU.EX2 R30, R5 ;  /* 0x00000005001e7308 */ /* 0x0003e20000000800 */
[----:B------:R-:W-:Y:S01]  /*38a0*/  FMUL R14, R14, 1.4426950216293334961 ;  /* 0x3fb8aa3b0e0e7820 */ /* 0x000fe20000400000 */
[--C-:B------:R-:W-:Y:S01]  /*38b0*/  FADD R17, R17, -R140.reuse ;  /* 0x8000008c11117221 */ /* 0x100fe20000000000 */
[----:B-1----:R-:W-:Y:S01]  /*38c0*/  FMUL R5, R4, 1.4426950216293334961 ;  /* 0x3fb8aa3b04057820 */ /* 0x002fe20000400000 */
[----:B------:R-:W-:-:S04]  /*38d0*/  FADD R4, R37, -R140 ;  /* 0x8000008c25047221 */ /* 0x000fc80000000000 */
[----:B------:R-:W1:Y:S01]  /*38e0*/  MUFU.EX2 R162, R12 ;  /* 0x0000000c00a27308 */ /* 0x000e620000000800 */
[----:B------:R-:W-:Y:S01]  /*38f0*/  FADD R9, R159, R8 ;  /* 0x000000089f097221 */ /* 0x000fe20000000000 */
[----:B------:R-:W-:-:S06]  /*3900*/  FMUL R17, R17, 1.4426950216293334961 ;  /* 0x3fb8aa3b11117820 */ /* 0x000fcc0000400000 */
[----:B------:R2:W-:Y:S01]  /*3910*/  MUFU.EX2 R35, R6 ;  /* 0x0000000600237308 */ /* 0x0005e20000000800 */
[----:B------:R-:W-:Y:S01]  /*3920*/  FADD R16, R16, -R140 ;  /* 0x8000008c10107221 */ /* 0x000fe20000000000 */
[----:B------:R-:W-:-:S06]  /*3930*/  FADD R8, R160, R9 ;  /* 0x00000009a0087221 */ /* 0x000fcc0000000000 */
[----:B------:R-:W4:Y:S01]  /*3940*/  MUFU.EX2 R163, R15 ;  /* 0x0000000f00a37308 */ /* 0x000f220000000800 */
[----:B--2---:R-:W-:Y:S01]  /*3950*/  FMUL R6, R4, 1.4426950216293334961 ;  /* 0x3fb8aa3b04067820 */ /* 0x004fe20000400000 */
[----:B------:R-:W-:Y:S01]  /*3960*/  FADD R4, R34, -R140 ;  /* 0x8000008c22047221 */ /* 0x000fe20000000000 */
[----:B------:R-:W-:-:S05]  /*3970*/  FMUL R16, R16, 1.4426950216293334961 ;  /* 0x3fb8aa3b10107820 */ /* 0x000fca0000400000 */
[----:B------:R2:W-:Y:S08]  /*3980*/  MUFU.EX2 R32, R7 ;  /* 0x0000000700207308 */ /* 0x0005f00000000800 */
[----:B------:R-:W0:Y:S01]  /*3990*/  MUFU.EX2 R164, R14 ;  /* 0x0000000e00a47308 */ /* 0x000e220000000800 */
[----:B--2---:R-:W-:Y:S01]  /*39a0*/  FMUL R7, R4, 1.4426950216293334961 ;  /* 0x3fb8aa3b04077820 */ /* 0x004fe20000400000 */
[--C-:B------:R-:W-:Y:S01]  /*39b0*/  FADD R4, R39, -R140.reuse ;  /* 0x8000008c27047221 */ /* 0x100fe20000000000 */
[----:B------:R-:W-:-:S05]  /*39c0*/  FADD R18, R18, -R140 ;  /* 0x8000008c12127221 */ /* 0x000fca0000000000 */
[----:B------:R-:W2:Y:S08]  /*39d0*/  MUFU.EX2 R165, R17 ;  /* 0x0000001100a57308 */ /* 0x000eb00000000800 */
[----:B------:R0:W-:Y:S01]  /*39e0*/  MUFU.EX2 R39, R7 ;  /* 0x0000000700277308 */ /* 0x0001e20000000800 */
[----:B------:R-:W-:-:S07]  /*39f0*/  FMUL R18, R18, 1.4426950216293334961 ;  /* 0x3fb8aa3b12127820 */ /* 0x000fce0000400000 */
[----:B------:R2:W-:Y:S01]  /*3a00*/  MUFU.EX2 R37, R5 ;  /* 0x0000000500257308 */ /* 0x0005e20000000800 */
[----:B0-----:R-:W-:-:S04]  /*3a10*/  FADD R7, R161, R8 ;  /* 0x00000008a1077221 */ /* 0x001fc80000000000 */
[----:B-1----:R-:W-:-:S03]  /*3a20*/  FADD R8, R162, R7 ;  /* 0x00000007a2087221 */ /* 0x002fc60000000000 */
[----:B------:R-:W0:Y:S01]  /*3a30*/  MUFU.EX2 R19, R16 ;  /* 0x0000001000137308 */ /* 0x000e220000000800 */
[----:B--2---:R-:W-:Y:S01]  /*3a40*/  FMUL R5, R4, 1.4426950216293334961 ;  /* 0x3fb8aa3b04057820 */ /* 0x004fe20000400000 */
[----:B------:R-:W-:-:S06]  /*3a50*/  FADD R4, R36, -R140 ;  /* 0x8000008c24047221 */ /* 0x000fcc0000000000 */
[----:B------:R1:W-:Y:S08]  /*3a60*/  MUFU.EX2 R34, R6 ;  /* 0x0000000600227308 */ /* 0x0003f00000000800 */
[----:B------:R-:W2:Y:S01]  /*3a70*/  MUFU.EX2 R166, R166 ;  /* 0x000000a600a67308 */ /* 0x000ea20000000800 */
[----:B-1----:R-:W-:Y:S01]  /*3a80*/  FMUL R6, R4, 1.4426950216293334961 ;  /* 0x3fb8aa3b04067820 */ /* 0x002fe20000400000 */
[----:B------:R-:W-:-:S06]  /*3a90*/  FADD R4, R41, -R140 ;  /* 0x8000008c29047221 */ /* 0x000fcc0000000000 */
[----:B------:R4:W-:Y:S02]  /*3aa0*/  MUFU.EX2 R36, R5 ;  /* 0x0000000500247308 */ /* 0x0009e40000000800 */
[----:B----4-:R-:W-:-:S06]  /*3ab0*/  FADD R5, R163, R8 ;  /* 0x00000008a3057221 */ /* 0x010fcc0000000000 */
[----:B------:R-:W1:Y:S08]  /*3ac0*/  MUFU.EX2 R21, R18 ;  /* 0x0000001200157308 */ /* 0x000e700000000800 */
[----:B------:R4:W0:Y:S01]  /*3ad0*/  MUFU.EX2 R41, R6 ;  /* 0x0000000600297308 */ /* 0x0008220000000800 */
[----:B------:R-:W-:Y:S01]  /*3ae0*/  FMUL R4, R4, 1.4426950216293334961 ;  /* 0x3fb8aa3b04047820 */ /* 0x000fe20000400000 */
[----:B----4-:R-:W-:-:S04]  /*3af0*/  FADD R6, R164, R5 ;  /* 0x00000005a4067221 */ /* 0x010fc80000000000 */
[----:B------:R-:W-:Y:S02]  /*3b00*/  FADD R6, R165, R6 ;  /* 0x00000006a5067221 */ /* 0x000fe40000000000 */
[----:B------:R2:W4:Y:S02]  /*3b10*/  MUFU.EX2 R168, R4 ;  /* 0x0000000400a87308 */ /* 0x0005240000000800 */
[----:B0-----:R-:W-:-:S04]  /*3b20*/  FADD R5, R19, R6 ;  /* 0x0000000613057221 */ /* 0x001fc80000000000 */
[----:B--2---:R-:W-:-:S04]  /*3b30*/  FADD R4, R166, R5 ;  /* 0x00000005a6047221 */ /* 0x004fc80000000000 */
[----:B-1----:R-:W-:-:S04]  /*3b40*/  FADD R5, R21, R4 ;  /* 0x0000000415057221 */ /* 0x002fc80000000000 */
[----:B------:R-:W-:-:S04]  /*3b50*/  FADD R4, R20, R5 ;  /* 0x0000000514047221 */ /* 0x000fc80000000000 */
[----:B------:R-:W-:-:S04]  /*3b60*/  FADD R5, R25, R4 ;  /* 0x0000000419057221 */ /* 0x000fc80000000000 */
[----:B------:R-:W-:-:S04]  /*3b70*/  FADD R4, R22, R5 ;  /* 0x0000000516047221 */ /* 0x000fc80000000000 */
[----:B------:R-:W-:-:S04]  /*3b80*/  FADD R5, R27, R4 ;  /* 0x000000041b057221 */ /* 0x000fc80000000000 */
[----:B------:R-:W-:-:S04]  /*3b90*/  FADD R4, R24, R5 ;  /* 0x0000000518047221 */ /* 0x000fc80000000000 */
[----:B------:R-:W-:Y:S01]  /*3ba0*/  FADD R5, R29, R4 ;  /* 0x000000041d057221 */ /* 0x000fe20000000000 */
[----:B------:R-:W-:Y:S02]  /*3bb0*/  SHF.R.S32.HI R6, RZ, 0x6, R90 ;  /* 0x00000006ff067819 */ /* 0x000fe4000001145a */
[----:B------:R-:W-:Y:S01]  /*3bc0*/  LOP3.LUT R90, R90, 0x3f, RZ, 0xc0, !PT ;  /* 0x0000003f5a5a7812 */ /* 0x000fe200078ec0ff */
[----:B------:R-:W-:Y:S01]  /*3bd0*/  FADD R4, R28, R5 ;  /* 0x000000051c047221 */ /* 0x000fe20000000000 */
[----:B------:R-:W-:-:S03]  /*3be0*/  SGXT R6, R6, 0x1 ;  /* 0x000000010606781a */ /* 0x000fc60000000200 */
[----:B------:R-:W-:Y:S01]  /*3bf0*/  FADD R5, R31, R4 ;  /* 0x000000041f057221 */ /* 0x000fe20000000000 */
[----:B------:R-:W-:-:S03]  /*3c00*/  IMAD.SHL.U32 R7, R90, 0x2, RZ ;  /* 0x000000025a077824 */ /* 0x000fc600078e00ff */
[----:B------:R-:W-:Y:S02]  /*3c10*/  FADD R4, R30, R5 ;  /* 0x000000051e047221 */ /* 0x000fe40000000000 */
[----:B------:R-:W-:Y:S02]  /*3c20*/  LOP3.LUT R169, R7, 0x90, R6, 0x78, !PT ;  /* 0x0000009007a97812 */ /* 0x000fe400078e7806 */
[----:B------:R-:W-:Y:S01]  /*3c30*/  FADD R7, R35, R4 ;  /* 0x0000000423077221 */ /* 0x000fe20000000000 */
[----:B------:R-:W-:-:S03]  /*3c40*/  FADD R38, R38, -R140 ;  /* 0x8000008c26267221 */ /* 0x000fc60000000000 */
[----:B------:R-:W-:Y:S01]  /*3c50*/  FADD R8, R32, R7 ;  /* 0x0000000720087221 */ /* 0x000fe20000000000 */
[----:B------:R-:W-:-:S03]  /*3c60*/  FMUL R38, R38, 1.4426950216293334961 ;  /* 0x3fb8aa3b26267820 */ /* 0x000fc60000400000 */
[----:B------:R-:W-:Y:S01]  /*3c70*/  FADD R9, R37, R8 ;  /* 0x0000000825097221 */ /* 0x000fe20000000000 */
[--C-:B------:R-:W-:Y:S01]  /*3c80*/  FADD R43, R43, -R140.reuse ;  /* 0x8000008c2b2b7221 */ /* 0x100fe20000000000 */
[----:B------:R-:W-:Y:S02]  /*3c90*/  FADD R42, R42, -R140 ;  /* 0x8000008c2a2a7221 */ /* 0x000fe40000000000 */
[----:B------:R-:W-:Y:S01]  /*3ca0*/  FADD R10, R34, R9 ;  /* 0x00000009220a7221 */ /* 0x000fe20000000000 */
[----:B------:R-:W0:Y:S01]  /*3cb0*/  MUFU.EX2 R167, R38 ;  /* 0x0000002600a77308 */ /* 0x000e220000000800 */
[----:B------:R-:W-:Y:S01]  /*3cc0*/  FMUL R43, R43, 1.4426950216293334961 ;  /* 0x3fb8aa3b2b2b7820 */ /* 0x000fe20000400000 */
[----:B------:R-:W-:Y:S01]  /*3cd0*/  FMUL R42, R42, 1.4426950216293334961 ;  /* 0x3fb8aa3b2a2a7820 */ /* 0x000fe20000400000 */
[----:B------:R-:W-:Y:S01]  /*3ce0*/  FADD R13, R39, R10 ;  /* 0x0000000a270d7221 */ /* 0x000fe20000000000 */
[--C-:B------:R-:W-:Y:S01]  /*3cf0*/  FADD R47, R47, -R140.reuse ;  /* 0x8000008c2f2f7221 */ /* 0x100fe20000000000 */
[----:B------:R-:W-:-:S02]  /*3d00*/  FADD R44, R44, -R140 ;  /* 0x8000008c2c2c7221 */ /* 0x000fc40000000000 */
[----:B------:R-:W-:Y:S01]  /*3d10*/  FADD R14, R36, R13 ;  /* 0x0000000d240e7221 */ /* 0x000fe20000000000 */
[----:B------:R-:W1:Y:S01]  /*3d20*/  MUFU.EX2 R170, R43 ;  /* 0x0000002b00aa7308 */ /* 0x000e620000000800 */
[----:B------:R-:W-:Y:S01]  /*3d30*/  FMUL R47, R47, 1.4426950216293334961 ;  /* 0x3fb8aa3b2f2f7820 */ /* 0x000fe20000400000 */
[----:B------:R-:W-:Y:S01]  /*3d40*/  FMUL R44, R44, 1.4426950216293334961 ;  /* 0x3fb8aa3b2c2c7820 */ /* 0x000fe20000400000 */
[----:B------:R-:W-:Y:S01]  /*3d50*/  FADD R15, R41, R14 ;  /* 0x0000000e290f7221 */ /* 0x000fe20000000000 */
[----:B------:R-:W-:-:S04]  /*3d60*/  FADD R51, R51, -R140 ;  /* 0x8000008c33337221 */ /* 0x000fc80000000000 */
[----:B------:R-:W2:Y:S01]  /*3d70*/  MUFU.EX2 R42, R42 ;  /* 0x0000002a002a7308 */ /* 0x000ea20000000800 */
[----:B----4-:R-:W-:Y:S01]  /*3d80*/  FADD R16, R168, R15 ;  /* 0x0000000fa8107221 */ /* 0x010fe20000000000 */
[----:B------:R-:W-:Y:S01]  /*3d90*/  FMUL R51, R51, 1.4426950216293334961 ;  /* 0x3fb8aa3b33337820 */ /* 0x000fe20000400000 */
[----:B------:R-:W-:Y:S01]  /*3da0*/  FADD R48, R48, -R140 ;  /* 0x8000008c30307221 */ /* 0x000fe20000000000 */
[----:B------:R-:W-:-:S04]  /*3db0*/  F2FP.BF16.F32.PACK_AB R11, R23, R26 ;  /* 0x0000001a170b723e */ /* 0x000fc800000010ff */
[----:B------:R-:W4:Y:S01]  /*3dc0*/  MUFU.EX2 R47, R47 ;  /* 0x0000002f002f7308 */ /* 0x000f220000000800 */
[----:B0-----:R-:W-:Y:S01]  /*3dd0*/  FADD R23, R167, R16 ;  /* 0x00000010a7177221 */ /* 0x001fe20000000000 */
[----:B------:R-:W-:Y:S01]  /*3de0*/  FMUL R48, R48, 1.4426950216293334961 ;  /* 0x3fb8aa3b30307820 */ /* 0x000fe20000400000 */
[--C-:B------:R-:W-:Y:S01]  /*3df0*/  FADD R55, R55, -R140.reuse ;  /* 0x8000008c37377221 */ /* 0x100fe20000000000 */
[--C-:B------:R-:W-:Y:S01]  /*3e00*/  FADD R52, R52, -R140.reuse ;  /* 0x8000008c34347221 */ /* 0x100fe20000000000 */
[----:B------:R-:W-:-:S03]  /*3e10*/  FADD R53, R53, -R140 ;  /* 0x8000008c35357221 */ /* 0x000fc60000000000 */
[----:B------:R-:W0:Y:S01]  /*3e20*/  MUFU.EX2 R44, R44 ;  /* 0x0000002c002c7308 */ /* 0x000e220000000800 */
[--C-:B------:R-:W-:Y:S01]  /*3e30*/  FADD R46, R46, -R140.reuse ;  /* 0x8000008c2e2e7221 */ /* 0x100fe20000000000 */
[--C-:B------:R-:W-:Y:S01]  /*3e40*/  FADD R49, R49, -R140.reuse ;  /* 0x8000008c31317221 */ /* 0x100fe20000000000 */
[--C-:B------:R-:W-:Y:S01]  /*3e50*/  FADD R50, R50, -R140.reuse ;  /* 0x8000008c32327221 */ /* 0x100fe20000000000 */
[----:B-1----:R-:W-:Y:S01]  /*3e60*/  FADD R23, R170, R23 ;  /* 0x00000017aa177221 */ /* 0x002fe20000000000 */
[----:B------:R-:W-:Y:S01]  /*3e70*/  FADD R45, R45, -R140 ;  /* 0x8000008c2d2d7221 */ /* 0x000fe20000000000 */
[----:B------:R-:W-:Y:S02]  /*3e80*/  FMUL R55, R55, 1.4426950216293334961 ;  /* 0x3fb8aa3b37377820 */ /* 0x000fe40000400000 */
[----:B------:R-:W1:Y:S01]  /*3e90*/  MUFU.EX2 R51, R51 ;  /* 0x0000003300337308 */ /* 0x000e620000000800 */
[----:B------:R-:W-:Y:S01]  /*3ea0*/  FMUL R52, R52, 1.4426950216293334961 ;  /* 0x3fb8aa3b34347820 */ /* 0x000fe20000400000 */
[----:B------:R-:W-:Y:S01]  /*3eb0*/  FMUL R38, R53, 1.4426950216293334961 ;  /* 0x3fb8aa3b35267820 */ /* 0x000fe20000400000 */
[----:B------:R-:W-:Y:S01]  /*3ec0*/  FMUL R46, R46, 1.4426950216293334961 ;  /* 0x3fb8aa3b2e2e7820 */ /* 0x000fe20000400000 */
[----:B------:R-:W-:Y:S01]  /*3ed0*/  FMUL R49, R49, 1.4426950216293334961 ;  /* 0x3fb8aa3b31317820 */ /* 0x000fe20000400000 */
[----:B------:R-:W-:Y:S01]  /*3ee0*/  FMUL R50, R50, 1.4426950216293334961 ;  /* 0x3fb8aa3b32327820 */ /* 0x000fe20000400000 */
[----:B--2---:R-:W-:Y:S01]  /*3ef0*/  FADD R26, R42, R23 ;  /* 0x000000172a1a7221 */ /* 0x004fe20000000000 */
[----:B------:R-:W-:Y:S01]  /*3f00*/  FMUL R45, R45, 1.4426950216293334961 ;  /* 0x3fb8aa3b2d2d7820 */ /* 0x000fe20000400000 */
[----:B------:R-:W2:Y:S02]  /*3f10*/  MUFU.EX2 R48, R48 ;  /* 0x0000003000307308 */ /* 0x000ea40000000800 */
[----:B----4-:R-:W-:-:S06]  /*3f20*/  FADD R23, R47, R26 ;  /* 0x0000001a2f177221 */ /* 0x010fcc0000000000 */
[----:B------:R-:W4:Y:S01]  /*3f30*/  MUFU.EX2 R55, R55 ;  /* 0x0000003700377308 */ /* 0x000f220000000800 */
[----:B0-----:R-:W-:-:S07]  /*3f40*/  FADD R26, R44, R23 ;  /* 0x000000172c1a7221 */ /* 0x001fce0000000000 */
[----:B------:R-:W-:Y:S01]  /*3f50*/  MUFU.EX2 R53, R46 ;  /* 0x0000002e00357308 */ /* 0x000fe20000000800 */
[----:B------:R-:W-:-:S07]  /*3f60*/  F2FP.BF16.F32.PACK_AB R23, R28, R29 ;  /* 0x0000001d1c17723e */ /* 0x000fce00000010ff */
[----:B------:R-:W-:Y:S08]  /*3f70*/  MUFU.EX2 R52, R52 ;  /* 0x0000003400347308 */ /* 0x000ff00000000800 */
[----:B------:R-:W0:Y:S08]  /*3f80*/  MUFU.EX2 R43, R50 ;  /* 0x00000032002b7308 */ /* 0x000e300000000800 */
[----:B------:R-:W0:Y:S08]  /*3f90*/  MUFU.EX2 R38, R38 ;  /* 0x0000002600267308 */ /* 0x000e300000000800 */
[----:B------:R-:W-:Y:S08]  /*3fa0*/  MUFU.EX2 R49, R49 ;  /* 0x0000003100317308 */ /* 0x000ff00000000800 */
[----:B------:R-:W0:Y:S01]  /*3fb0*/  MUFU.EX2 R46, R45 ;  /* 0x0000002d002e7308 */ /* 0x000e220000000800 */
[----:B-1----:R-:W-:Y:S01]  /*3fc0*/  FADD R29, R51, R26 ;  /* 0x0000001a331d7221 */ /* 0x002fe20000000000 */
[----:B------:R-:W-:-:S02]  /*3fd0*/  F2FP.BF16.F32.PACK_AB R20, R20, R21 ;  /* 0x000000151414723e */ /* 0x000fc400000010ff */
[----:B------:R-:W-:Y:S02]  /*3fe0*/  F2FP.BF16.F32.PACK_AB R21, R22, R25 ;  /* 0x000000191615723e */ /* 0x000fe400000010ff */
[----:B------:R-:W-:Y:S01]  /*3ff0*/  F2FP.BF16.F32.PACK_AB R25, R32, R35 ;  /* 0x000000232019723e */ /* 0x000fe200000010ff */
[----:B--2---:R-:W-:Y:S01]  /*4000*/  FADD R32, R48, R29 ;  /* 0x0000001d30207221 */ /* 0x004fe20000000000 */
[----:B------:R-:W-:Y:S02]  /*4010*/  F2FP.BF16.F32.PACK_AB R22, R24, R27 ;  /* 0x0000001b1816723e */ /* 0x000fe400000010ff */
[----:B------:R-:W-:Y:S01]  /*4020*/  F2FP.BF16.F32.PACK_AB R26, R34, R37 ;  /* 0x00000025221a723e */ /* 0x000fe200000010ff */
[----:B----4-:R-:W-:Y:S01]  /*4030*/  FADD R37, R55, R32 ;  /* 0x0000002037257221 */ /* 0x010fe20000000000 */
[----:B------:R-:W-:Y:S02]  /*4040*/  F2FP.BF16.F32.PACK_AB R10, R33, R150 ;  /* 0x00000096210a723e */ /* 0x000fe400000010ff */
[----:B------:R-:W-:-:S02]  /*4050*/  F2FP.BF16.F32.PACK_AB R24, R30, R31 ;  /* 0x0000001f1e18723e */ /* 0x000fc400000010ff */
[----:B------:R-:W-:Y:S02]  /*4060*/  F2FP.BF16.F32.PACK_AB R4, R57, R54 ;  /* 0x000000363904723e */ /* 0x000fe400000010ff */
[----:B------:R-:W-:Y:S02]  /*4070*/  F2FP.BF16.F32.PACK_AB R5, R59, R56 ;  /* 0x000000383b05723e */ /* 0x000fe400000010ff */
[----:B------:R-:W-:Y:S02]  /*4080*/  F2FP.BF16.F32.PACK_AB R6, R61, R58 ;  /* 0x0000003a3d06723e */ /* 0x000fe400000010ff */
[----:B------:R-:W-:Y:S02]  /*4090*/  F2FP.BF16.F32.PACK_AB R7, R91, R66 ;  /* 0x000000425b07723e */ /* 0x000fe400000010ff */
        /* <DEDUP_REMOVED lines=16> */
[----:B0-----:R-:W-:Y:S02]  /*41a0*/  F2FP.BF16.F32.PACK_AB R33, R43, R52 ;  /* 0x000000342b21723e */ /* 0x001fe400000010ff */
[----:B------:R-:W-:Y:S02]  /*41b0*/  F2FP.BF16.F32.PACK_AB R34, R53, R38 ;  /* 0x000000263522723e */ /* 0x000fe400000010ff */
[----:B------:R-:W-:Y:S01]  /*41c0*/  F2FP.BF16.F32.PACK_AB R35, R46, R49 ;  /* 0x000000312e23723e */ /* 0x000fe200000010ff */
[----:B---3--:R-:W-:Y:S06]  /*41d0*/  @!P0 BRA `(.L_x_9) ;  /* 0x0000000000048947 */ /* 0x008fec0003800000 */
[----:B------:R0:W-:Y:S02]  /*41e0*/  STTM.x32 tmem[UR11+0x60], R4 ;  /* 0x00006004000079ed */ /* 0x0001e400082c000b */
.L_x_9:
[C---:B------:R-:W-:Y:S01]  /*41f0*/  LOP3.LUT R90, R169.reuse, 0x40, RZ, 0x3c, !PT ;  /* 0x00000040a95a7812 */ /* 0x040fe200078e3cff */
[----:B-----5:R1:W-:Y:S01]  /*4200*/  STS.U16 [R3+UR9+0x2000], R40 ;  /* 0x0020002803007988 */ /* 0x0203e20008000409 */
[----:B------:R-:W-:Y:S01]  /*4210*/  LOP3.LUT R91, R169, 0x60, RZ, 0x3c, !PT ;  /* 0x00000060a95b7812 */ /* 0x000fe200078e3cff */
[----:B0-----:R-:W-:Y:S01]  /*4220*/  FADD R4, -R140, -INF ;  /* 0xff8000008c047421 */ /* 0x001fe20000000100 */
[----:B------:R-:W-:Y:S01]  /*4230*/  FADD R52, R52, R37 ;  /* 0x0000002534347221 */ /* 0x000fe20000000000 */
[----:B------:R1:W-:Y:S02]  /*4240*/  STS.U16 [R3+UR9+0x2400], R60 ;  /* 0x0024003c03007988 */ /* 0x0003e40008000409 */
[----:B------:R-:W-:Y:S01]  /*4250*/  FMUL R36, R4, 1.4426950216293334961 ;  /* 0x3fb8aa3b04247820 */ /* 0x000fe20000400000 */
[----:B------:R-:W-:Y:S01]  /*4260*/  FADD R43, R43, R52 ;  /* 0x000000342b2b7221 */ /* 0x000fe20000000000 */
[----:B------:R1:W-:Y:S04]  /*4270*/  STS.U16 [R3+UR9+0x2800], R62 ;  /* 0x0028003e03007988 */ /* 0x0003e80008000409 */
[----:B------:R1:W-:Y:S01]  /*4280*/  STS.U16 [R3+UR9+0x2c00], R64 ;  /* 0x002c004003007988 */ /* 0x0003e20008000409 */
[----:B------:R-:W0:Y:S03]  /*4290*/  MUFU.EX2 R36, R36 ;  /* 0x0000002400247308 */ /* 0x000e260000000800 */
        /* <DEDUP_REMOVED lines=12> */
[----:B------:R-:W2:Y:S02]  /*4360*/  FENCE.VIEW.ASYNC.T ;  /* 0x00000000000073c6 */ /* 0x000ea40000000200 */
[----:B--2---:R-:W-:Y:S06]  /*4370*/  BAR.SYNC.DEFER_BLOCKING 0x0 ;  /* 0x0000000000007b1d */ /* 0x004fec0000010000 */
[----:B------:R-:W2:Y:S01]  /*4380*/  LDTM.x32 R4, tmem[UR11] ;  /* 0x0000000b000479ee */ /* 0x000ea200082c0000 */
[----:B------:R-:W-:Y:S01]  /*4390*/  NOP ;  /* 0x0000000000007918 */ /* 0x000fe20000000000 */
[----:B01----:R-:W-:Y:S05]  /*43a0*/  @!P0 BRA `(.L_x_10) ;  /* 0x0000000000848947 */ /* 0x003fea0003800000 */
[C---:B--2---:R-:W-:Y:S01]  /*43b0*/  FMUL R4, R36.reuse, R4 ;  /* 0x0000000424047220 */ /* 0x044fe20000400000 */
[C---:B------:R-:W-:Y:S01]  /*43c0*/  FMUL R5, R36.reuse, R5 ;  /* 0x0000000524057220 */ /* 0x040fe20000400000 */
        /* <DEDUP_REMOVED lines=29> */
[----:B------:R-:W-:-:S04]  /*45a0*/  FMUL R35, R36, R35 ;  /* 0x0000002324237220 */ /* 0x000fc80000400000 */
[----:B------:R0:W-:Y:S03]  /*45b0*/  STTM.x32 tmem[UR11], R4 ;  /* 0x00000004000079ed */ /* 0x0001e600082c000b */
.L_x_10:
[----:B--2---:R-:W1:Y:S02]  /*45c0*/  FENCE.VIEW.ASYNC.T ;  /* 0x00000000000073c6 */ /* 0x004e640000000200 */
[----:B-1----:R-:W-:Y:S01]  /*45d0*/  BAR.SYNC.DEFER_BLOCKING 0x0 ;  /* 0x0000000000007b1d */ /* 0x002fe20000010000 */
[----:B------:R-:W-:Y:S01]  /*45e0*/  FADD R38, R38, R43 ;  /* 0x0000002b26267221 */ /* 0x000fe20000000000 */
[----:B------:R-:W-:Y:S01]  /*45f0*/  UIADD3 UR16, UPT, UPT, UR9, 0x5000, URZ ;  /* 0x0000500009107890 */ /* 0x000fe2000fffe0ff */
[----:B------:R-:W-:Y:S01]  /*4600*/  FSEL R140, R140, -INF , P0 ;  /* 0xff8000008c8c7808 */ /* 0x000fe20000000000 */
[----:B------:R-:W-:Y:S01]  /*4610*/  UIADD3 UR13, UPT, UPT, UR10, 0x60, URZ ;  /* 0x000000600a0d7890 */ /* 0x000fe2000fffe0ff */
[----:B------:R-:W-:-:S04]  /*4620*/  FADD R38, R53, R38 ;  /* 0x0000002635267221 */ /* 0x000fc80000000000 */
[----:B------:R-:W-:-:S04]  /*4630*/  FADD R49, R49, R38 ;  /* 0x0000002631317221 */ /* 0x000fc80000000000 */
[----:B------:R-:W-:-:S04]  /*4640*/  FADD R49, R46, R49 ;  /* 0x000000312e317221 */ /* 0x000fc80000000000 */
[----:B------:R-:W-:-:S05]  /*4650*/  FADD R49, R36, R49 ;  /* 0x0000003124317221 */ /* 0x000fca0000000000 */
[----:B------:R-:W-:Y:S01]  /*4660*/  FSEL R136, R49, 1, P0 ;  /* 0x3f80000031887808 */ /* 0x000fe20000000000 */
[----:B------:R1:W-:Y:S06]  /*4670*/  MEMBAR.ALL.CTA ;  /* 0x0000000000007992 */ /* 0x0003ec0000008000 */
[----:B-1----:R-:W1:Y:S02]  /*4680*/  FENCE.VIEW.ASYNC.S ;  /* 0x00000000000073c6 */ /* 0x002e640000000000 */
[----:B-1----:R-:W-:Y:S06]  /*4690*/  BAR.SYNC.DEFER_BLOCKING 0x0 ;  /* 0x0000000000007b1d */ /* 0x002fec0000010000 */
[----:B------:R-:W-:Y:S05]  /*46a0*/  @!P1 BRA `(.L_x_11) ;  /* 0x0000000000889947 */ /* 0x000fea0003800000 */
[----:B------:R-:W-:Y:S01]  /*46b0*/  UIADD3 UR4, UPT, UPT, UR9, 0x2000, URZ ;  /* 0x0000200009047890 */ /* 0x000fe2000fffe0ff */
[----:B------:R-:W-:Y:S01]  /*46c0*/  BSSY.RECONVERGENT B0, `(.L_x_12) ;  /* 0x000001f000007945 */ /* 0x000fe20003800200 */
[----:B------:R-:W-:Y:S02]  /*46d0*/  ELECT P0, URZ, PT ;  /* 0x0000000000ff782f */ /* 0x000fe40003800000 */
[----:B------:R-:W-:Y:S02]  /*46e0*/  USHF.R.U32.HI UR4, URZ, 0x4, UR4 ;  /* 0x00000004ff047899 */ /* 0x000fe40008011604 */
[----:B------:R-:W-:Y:S02]  /*46f0*/  UIADD3 UR5, UPT, UPT, UR10, 0x70, URZ ;  /* 0x000000700a057890 */ /* 0x000fe4000fffe0ff */
[----:B------:R-:W-:Y:S02]  /*4700*/  USGXT.U32 UR6, UR4, 0xe ;  /* 0x0000000e0406789a */ /* 0x000fe40008000000 */
[----:B------:R-:W-:-:S02]  /*4710*/  UIADD3 UR15, UPT, UPT, UR10, 0x78, URZ ;  /* 0x000000780a0f7890 */ /* 0x000fc4000fffe0ff */
[----:B------:R-:W-:Y:S01]  /*4720*/  UIADD3 UR28, UP1, UPT, UR6, 0x2, URZ ;  /* 0x00000002061c7890 */ /* 0x000fe2000ff3e0ff */
[----:B------:R-:W-:Y:S01]  /*4730*/  UMOV UR4, URZ ;  /* 0x000000ff00047c82 */ /* 0x000fe20008000000 */
[----:B------:R-:W-:Y:S02]  /*4740*/  UMOV UR30, 0x0 ;  /* 0x00000000001e7882 */ /* 0x000fe40000000000 */
[----:B------:R-:W-:Y:S02]  /*4750*/  UIADD3.X UR29, UPT, UPT, UR4, 0x40004040, URZ, UP1, !UPT ;  /* 0x40004040041d7890 */ /* 0x000fe40008ffe4ff */
[----:B------:R-:W-:Y:S02]  /*4760*/  UIADD3 UR4, UPT, UPT, UR10, 0x68, URZ ;  /* 0x000000680a047890 */ /* 0x000fe4000fffe0ff */
[----:B------:R-:W-:Y:S02]  /*4770*/  UIADD3.64 UR18, UPT, UPT, UR28, 0x2, URZ ;  /* 0x000000021c127897 */ /* 0x000fe4000fffe0ff */
[----:B------:R-:W-:Y:S01]  /*4780*/  UIADD3.64 UR26, UPT, UPT, UR28, 0x4, URZ ;  /* 0x000000041c1a7897 */ /* 0x000fe2000fffe0ff */
[----:B------:R-:W-:Y:S01]  /*4790*/  UMOV UR31, 0x8080490 ;  /* 0x08080490001f7882 */ /* 0x000fe20000000000 */
[----:B------:R-:W-:Y:S01]  /*47a0*/  UMOV UR7, 0x40004040 ;  /* 0x4000404000077882 */ /* 0x000fe20000000000 */
[----:B------:R-:W-:Y:S01]  /*47b0*/  UMOV UR32, 0x0 ;  /* 0x0000000000207882 */ /* 0x000fe20000000000 */
[----:B------:R-:W-:Y:S01]  /*47c0*/  UMOV UR33, 0x8080490 ;  /* 0x0808049000217882 */ /* 0x000fe20000000000 */
[----:B------:R-:W-:Y:S01]  /*47d0*/  UMOV UR34, 0x0 ;  /* 0x0000000000227882 */ /* 0x000fe20000000000 */
[----:B------:R-:W-:Y:S01]  /*47e0*/  UMOV UR35, 0x8080490 ;  /* 0x0808049000237882 */ /* 0x000fe20000000000 */
[----:B------:R1:W-:Y:S01]  /*47f0*/  UTCHMMA tmem[UR13], gdesc[UR6], tmem[UR10], tmem[UR30], idesc[UR31], UPT ;  /* 0x00ff1e060d0079ea */ /* 0x0003e2000b80000a */
[----:B------:R-:W-:Y:S01]  /*4800*/  UMOV UR36, 0x0 ;  /* 0x0000000000247882 */ /* 0x000fe20000000000 */
[----:B------:R-:W-:Y:S01]  /*4810*/  UMOV UR37, 0x8080490 ;  /* 0x0808049000257882 */ /* 0x000fe20000000000 */
[----:B------:R1:W-:Y:S01]  /*4820*/  UTCHMMA tmem[UR4], gdesc[UR28], tmem[UR10], tmem[UR32], idesc[UR33], UPT ;  /* 0x00ff201c040079ea */ /* 0x0003e2000b80000a */
[----:B------:R1:W-:Y:S01]  /*4830*/  UTCHMMA tmem[UR5], gdesc[UR18], tmem[UR10], tmem[UR34], idesc[UR35], UPT ;  /* 0x00ff2212050079ea */ /* 0x0003e2000b80000a */
[----:B------:R1:W-:Y:S01]  /*4840*/  UTCHMMA tmem[UR15], gdesc[UR26], tmem[UR10], tmem[UR36], idesc[UR37], UPT ;  /* 0x00ff241a0f0079ea */ /* 0x0003e2000b80000a */
[----:B------:R-:W-:Y:S05]  /*4850*/  @!P0 BRA `(.L_x_13) ;  /* 0x0000000000148947 */ /* 0x000fea0003800000 */
[----:B-1----:R-:W-:Y:S01]  /*4860*/  UMOV UR4, UR16 ;  /* 0x0000001000047c82 */ /* 0x002fe20008000000 */
[----:B------:R-:W-:Y:S02]  /*4870*/  UMOV UR5, URZ ;  /* 0x000000ff00057c82 */ /* 0x000fe40008000000 */
[----:B------:R-:W-:Y:S02]  /*4880*/  UMOV UR4, UR4 ;  /* 0x0000000400047c82 */ /* 0x000fe40008000000 */
[----:B------:R2:W-:Y:S01]  /*4890*/  UTCBAR [UR4], URZ ;  /* 0x000000ff040073e9 */ /* 0x0005e200080000ff */
[----:B------:R-:W-:Y:S02]  /*48a0*/  NOP ;  /* 0x0000000000007918 */ /* 0x000fe40000000000 */
.L_x_13:
[----:B-12---:R-:W-:Y:S05]  /*48b0*/  BSYNC.RECONVERGENT B0 ;  /* 0x0000000000007941 */ /* 0x006fea0003800200 */
.L_x_12:
[----:B------:R-:W-:Y:S05]  /*48c0*/  BRA `(.L_x_14) ;  /* 0x0000000000087947 */ /* 0x000fea0003800000 */
.L_x_11:
[----:B------:R-:W-:-:S13]  /*48d0*/  ISETP.GE.AND P0, PT, R69, RZ, PT ;  /* 0x000000ff4500720c */ /* 0x000fda0003f06270 */
[----:B------:R-:W-:Y:S05]  /*48e0*/  @!P0 BRA `(.L_x_15) ;  /* 0x0000004800148947 */ /* 0x000fea0003800000 */
.L_x_14:
[----:B------:R-:W-:Y:S01]  /*48f0*/  UIADD3 UR4, UPT, UPT, UR9, 0x4000, URZ ;  /* 0x0000400009047890 */ /* 0x000fe2000fffe0ff */
[----:B------:R-:W-:Y:S01]  /*4900*/  IMAD.SHL.U32 R137, R137, 0x40, RZ ;  /* 0x0000004089897824 */ /* 0x000fe200078e00ff */
[----:B------:R-:W-:Y:S01]  /*4910*/  USHF.R.U32.HI UR7, URZ, 0x4, UR9 ;  /* 0x00000004ff077899 */ /* 0x000fe20008011609 */
[----:B------:R-:W-:Y:S01]  /*4920*/  IMAD.MOV.U32 R142, RZ, RZ, RZ ;  /* 0x000000ffff8e7224 */ /* 0x000fe200078e00ff */
[----:B------:R-:W-:Y:S01]  /*4930*/  USHF.R.U32.HI UR4, URZ, 0x4, UR4 ;  /* 0x00000004ff047899 */ /* 0x000fe20008011604 */
[----:B------:R-:W-:Y:S01]  /*4940*/  IMAD.MOV.U32 R138, RZ, RZ, -0x40 ;  /* 0xffffffc0ff8a7424 */ /* 0x000fe200078e00ff */
[----:B------:R-:W-:Y:S01]  /*4950*/  USHF.L.U32 UR25, UR25, 0x6, URZ ;  /* 0x0000000619197899 */ /* 0x000fe200080006ff */
[----:B------:R-:W-:Y:S01]  /*4960*/  IMAD.MOV.U32 R144, RZ, RZ, -0x1 ;  /* 0xffffffffff907424 */ /* 0x000fe200078e00ff */
[----:B------:R-:W-:Y:S01]  /*4970*/  USGXT.U32 UR24, UR4, 0xe ;  /* 0x0000000e0418789a */ /* 0x000fe20008000000 */
[----:B------:R-:W-:Y:S01]  /*4980*/  IMAD.MOV.U32 R139, RZ, RZ, RZ ;  /* 0x000000ffff8b7224 */ /* 0x000fe200078e00ff */
[----:B------:R-:W-:Y:S01]  /*4990*/  USHF.R.U32.HI UR17, URZ, 0x4, UR14 ;  /* 0x00000004ff117899 */ /* 0x000fe2000801160e */
[----:B------:R-:W-:Y:S01]  /*49a0*/  IMAD.MOV.U32 R141, RZ, RZ, R137 ;  /* 0x000000ffff8d7224 */ /* 0x000fe200078e0089 */
[----:B------:R-:W-:Y:S01]  /*49b0*/  USGXT.U32 UR7, UR7, 0xe ;  /* 0x0000000e0707789a */ /* 0x000fe20008000000 */
[----:B------:R-:W-:Y:S01]  /*49c0*/  IMAD.U32 R143, RZ, RZ, UR25 ;  /* 0x00000019ff8f7e24 */ /* 0x000fe2000f8e00ff */
[----:B------:R-:W-:Y:S01]  /*49d0*/  UIADD3 UR30, UP2, UPT, UR24, 0x2, URZ ;  /* 0x00000002181e7890 */ /* 0x000fe2000ff5e0ff */
[----:B------:R-:W-:Y:S01]  /*49e0*/  UMOV UR5, URZ ;  /* 0x000000ff00057c82 */ /* 0x000fe20008000000 */
[----:B------:R-:W-:-:S02]  /*49f0*/  USGXT.U32 UR4, UR17, 0xe ;  /* 0x0000000e1104789a */ /* 0x000fc40008000000 */
[----:B------:R-:W-:Y:S02]  /*4a00*/  UIADD3 UR32, UP3, UPT, UR7, 0x1000080, URZ ;  /* 0x0100008007207890 */ /* 0x000fe4000ff7e0ff */
[----:B------:R-:W-:Y:S01]  /*4a10*/  UIADD3.X UR31, UPT, UPT, UR5, 0x40004040, URZ, UP2, !UPT ;  /* 0x40004040051f7890 */ /* 0x000fe200097fe4ff */
[----:B------:R-:W-:Y:S01]  /*4a20*/  UMOV UR6, URZ ;  /* 0x000000ff00067c82 */ /* 0x000fe20008000000 */
[----:B------:R-:W-:Y:S01]  /*4a30*/  UMOV UR14, 0xfffffffe ;  /* 0xfffffffe000e7882 */ /* 0x000fe20000000000 */
[----:B------:R-:W-:Y:S01]  /*4a40*/  UMOV UR15, 0x7fffbfdf ;  /* 0x7fffbfdf000f7882 */ /* 0x000fe20000000000 */
[----:B------:R-:W-:Y:S01]  /*4a50*/  UISETP.NE.U32.AND UP1, UPT, UR20, URZ, UPT ;  /* 0x000000ff1400728c */ /* 0x000fe2000bf25070 */
[----:B------:R-:W1:Y:S01]  /*4a60*/  LDCU UR29, c[0x0][0x3a8] ;  /* 0x00007500ff1d77ac */ /* 0x000e620008000800 */
[----:B------:R-:W-:Y:S02]  /*4a70*/  ULOP3.LUT UR28, UR7, 0x1000000, URZ, 0xfc, !UPT ;  /* 0x01000000071c7892 */ /* 0x000fe4000f8efcff */
[----:B------:R-:W-:-:S02]  /*4a80*/  UIADD3.X UR33, UPT, UPT, UR6, 0x40004040, URZ, UP3, !UPT ;  /* 0x4000404006217890 */ /* 0x000fc40009ffe4ff */
[----:B------:R-:W-:Y:S02]  /*4a90*/  UIADD3.64 UR14, UPT, UPT, UR4, -UR14, URZ ;  /* 0x8000000e040e7297 */ /* 0x000fe4000fffe0ff */
[----:B------:R-:W-:Y:S02]  /*4aa0*/  UIADD3.64 UR34, UPT, UPT, UR30, 0x2, URZ ;  /* 0x000000021e227897 */ /* 0x000fe4000fffe0ff */
[----:B------:R-:W-:Y:S01]  /*4ab0*/  UIADD3.64 UR36, UPT, UPT, UR30, 0x4, URZ ;  /* 0x000000041e247897 */ /* 0x000fe2000fffe0ff */
[----:B------:R-:W-:Y:S01]  /*4ac0*/  UMOV UR26, 0x1 ;  /* 0x00000001001a7882 */ /* 0x000fe20000000000 */
[----:B------:R-:W-:-:S10]  /*4ad0*/  UMOV UR27, UR16 ;  /* 0x00000010001b7c82 */ /* 0x000fd40008000000 */
.L_x_20:
[----:B01----:R-:W-:-:S04]  /*4ae0*/  IMAD.WIDE R32, R141, 0x2, R76 ;  /* 0x000000028d207825 */ /* 0x003fc800078e024c */
[C---:B------:R-:W-:Y:S01]  /*4af0*/  IMAD.WIDE R4, R141.reuse, 0x2, R102 ;  /* 0x000000028d047825 */ /* 0x040fe200078e0266 */
[----:B------:R0:W2:Y:S03]  /*4b00*/  LDG.E.U16 R16, desc[UR22][R32.64] ;  /* 0x0000001620107981 */ /* 0x0000a6000c1e1500 */
[C---:B------:R-:W-:Y:S02]  /*4b10*/  IMAD.WIDE R6, R141.reuse, 0x2, R98 ;  /* 0x000000028d067825 */ /* 0x040fe400078e0262 */
[----:B------:R-:W3:Y:S02]  /*4b20*/  LDG.E.U16 R4, desc[UR22][R4.64] ;  /* 0x0000001604047981 */ /* 0x000ee4000c1e1500 */
[C---:B------:R-:W-:Y:S02]  /*4b30*/  IMAD.WIDE R8, R141.reuse, 0x2, R94 ;  /* 0x000000028d087825 */ /* 0x040fe400078e025e */
[----:B------:R-:W4:Y:S02]  /*4b40*/  LDG.E.U16 R6, desc[UR22][R6.64] ;  /* 0x0000001606067981 */ /* 0x000f24000c1e1500 */
[----:B------:R-:W-:-:S02]  /*4b50*/  IMAD.WIDE R10, R141, 0x2, R88 ;  /* 0x000000028d0a7825 */ /* 0x000fc400078e0258 */
[----:B------:R-:W5:Y:S02]  /*4b60*/  LDG.E.U16 R8, desc[UR22][R8.64] ;  /* 0x0000001608087981 */ /* 0x000f64000c1e1500 */
[C---:B------:R-:W-:Y:S02]  /*4b70*/  IMAD.WIDE R12, R141.reuse, 0x2, R84 ;  /* 0x000000028d0c7825 */ /* 0x040fe400078e0254 */
[----:B------:R-:W5:Y:S02]  /*4b80*/  LDG.E.U16 R10, desc[UR22][R10.64] ;  /* 0x000000160a0a7981 */ /* 0x000f64000c1e1500 */
[C---:B------:R-:W-:Y:S02]  /*4b90*/  IMAD.WIDE R14, R141.reuse, 0x2, R80 ;  /* 0x000000028d0e7825 */ /* 0x040fe400078e0250 */
[----:B------:R-:W5:Y:S02]  /*4ba0*/  LDG.E.U16 R12, desc[UR22][R12.64] ;  /* 0x000000160c0c7981 */ /* 0x000f64000c1e1500 */
        /* <DEDUP_REMOVED lines=9> */
[----:B------:R1:W5:Y:S02]  /*4c40*/  LDG.E.U16 R5, desc[UR22][R20.64] ;  /* 0x0000001614057981 */ /* 0x000364000c1e1500 */
[C---:B------:R-:W-:Y:S02]  /*4c50*/  IMAD.WIDE R26, R141.reuse, 0x2, R92 ;  /* 0x000000028d1a7825 */ /* 0x040fe400078e025c */
[----:B------:R-:W5:Y:S02]  /*4c60*/  LDG.E.U16 R7, desc[UR22][R24.64] ;  /* 0x0000001618077981 */ /* 0x000f64000c1e1500 */
[----:B------:R-:W-:-:S02]  /*4c70*/  IMAD.WIDE R28, R141, 0x2, R86 ;  /* 0x000000028d1c7825 */ /* 0x000fc400078e0256 */
[----:B------:R1:W5:Y:S02]  /*4c80*/  LDG.E.U16 R13, desc[UR22][R26.64] ;  /* 0x000000161a0d7981 */ /* 0x000364000c1e1500 */
[C---:B------:R-:W-:Y:S02]  /*4c90*/  IMAD.WIDE R34, R141.reuse, 0x2, R74 ;  /* 0x000000028d227825 */ /* 0x040fe400078e024a */
[----:B------:R-:W5:Y:S02]  /*4ca0*/  LDG.E.U16 R17, desc[UR22][R28.64] ;  /* 0x000000161c117981 */ /* 0x000f64000c1e1500 */
[----:B0-----:R-:W-:Y:S02]  /*4cb0*/  IMAD.WIDE R32, R141, 0x2, R70 ;  /* 0x000000028d207825 */ /* 0x001fe400078e0246 */
[----:B------:R0:W5:Y:S04]  /*4cc0*/  LDG.E.U16 R37, desc[UR22][R34.64] ;  /* 0x0000001622257981 */ /* 0x000168000c1e1500 */
[----:B------:R0:W5:Y:S01]  /*4cd0*/  LDG.E.U16 R39, desc[UR22][R32.64] ;  /* 0x0000001620277981 */ /* 0x000162000c1e1500 */
[----:B------:R-:W-:-:S02]  /*4ce0*/  IADD3 R203, P0, PT, R138, 0x80, RZ ;  /* 0x000000808acb7810 */ /* 0x000fc40007f1e0ff */
[C---:B------:R-:W-:Y:S02]  /*4cf0*/  IADD3 R199, P2, PT, R138.reuse, 0x81, RZ ;  /* 0x000000818ac77810 */ /* 0x040fe40007f5e0ff */
[C---:B------:R-:W-:Y:S02]  /*4d00*/  IADD3 R197, P6, PT, R138.reuse, 0x82, RZ ;  /* 0x000000828ac57810 */ /* 0x040fe40007fde0ff */
[C---:B------:R-:W-:Y:S01]  /*4d10*/  IADD3 R195, P1, PT, R138.reuse, 0x83, RZ ;  /* 0x000000838ac37810 */ /* 0x040fe20007f3e0ff */
[--C-:B------:R-:W-:Y:S01]  /*4d20*/  IMAD.X R178, RZ, RZ, R144.reuse, P0 ;  /* 0x000000ffffb27224 */ /* 0x100fe200000e0690 */
[C---:B------:R-:W-:Y:S01]  /*4d30*/  IADD3 R193, P3, PT, R138.reuse, 0x84, RZ ;  /* 0x000000848ac17810 */ /* 0x040fe20007f7e0ff */
[--C-:B------:R-:W-:Y:S01]  /*4d40*/  IMAD.X R176, RZ, RZ, R144.reuse, P2 ;  /* 0x000000ffffb07224 */ /* 0x100fe200010e0690 */
[C---:B------:R-:W-:Y:S01]  /*4d50*/  IADD3 R191, P0, PT, R138.reuse, 0x85, RZ ;  /* 0x000000858abf7810 */ /* 0x040fe20007f1e0ff */
[--C-:B------:R-:W-:Y:S01]  /*4d60*/  IMAD.X R174, RZ, RZ, R144.reuse, P6 ;  /* 0x000000ffffae7224 */ /* 0x100fe200030e0690 */
[C---:B------:R-:W-:Y:S01]  /*4d70*/  IADD3 R189, P2, PT, R138.reuse, 0x86, RZ ;  /* 0x000000868abd7810 */ /* 0x040fe20007f5e0ff */
[----:B------:R-:W-:Y:S01]  /*4d80*/  IMAD.X R226, RZ, RZ, R144, P1 ;  /* 0x000000ffffe27224 */ /* 0x000fe200008e0690 */
[----:B------:R-:W-:-:S02]  /*4d90*/  IADD3 R187, P6, PT, R138, 0x87, RZ ;  /* 0x000000878abb7810 */ /* 0x000fc40007fde0ff */
[C---:B------:R-:W-:Y:S01]  /*4da0*/  IADD3 R185, P1, PT, R138.reuse, 0x88, RZ ;  /* 0x000000888ab97810 */ /* 0x040fe20007f3e0ff */
[--C-:B------:R-:W-:Y:S01]  /*4db0*/  IMAD.X R225, RZ, RZ, R144.reuse, P3 ;  /* 0x000000ffffe17224 */ /* 0x100fe200018e0690 */
        /* <DEDUP_REMOVED lines=14> */
[C---:B-1----:R-:W-:Y:S01]  /*4ea0*/  IADD3 R21, P2, PT, R138.reuse, 0x90, RZ ;  /* 0x000000908a157810 */ /* 0x042fe20007f5e0ff */
[--C-:B------:R-:W-:Y:S01]  /*4eb0*/  IMAD.X R210, RZ, RZ, R144.reuse, P6 ;  /* 0x000000ffffd27224 */ /* 0x100fe200030e0690 */
[C---:B------:R-:W-:Y:S01]  /*4ec0*/  IADD3 R27, P6, PT, R138.reuse, 0x91, RZ ;  /* 0x000000918a1b7810 */ /* 0x040fe20007fde0ff */
[--C-:B------:R-:W-:Y:S01]  /*4ed0*/  IMAD.X R206, RZ, RZ, R144.reuse, P1 ;  /* 0x000000ffffce7224 */ /* 0x100fe200008e0690 */
[C---:B------:R-:W-:Y:S01]  /*4ee0*/  IADD3 R15, P1, PT, R138.reuse, 0x92, RZ ;  /* 0x000000928a0f7810 */ /* 0x040fe20007f3e0ff */
[--C-:B------:R-:W-:Y:S01]  /*4ef0*/  IMAD.X R204, RZ, RZ, R144.reuse, P3 ;  /* 0x000000ffffcc7224 */ /* 0x100fe200018e0690 */
[C---:B------:R-:W-:Y:S01]  /*4f00*/  IADD3 R19, P3, PT, R138.reuse, 0x93, RZ ;  /* 0x000000938a137810 */ /* 0x040fe20007f7e0ff */
[--C-:B------:R-:W-:Y:S01]  /*4f10*/  IMAD.X R202, RZ, RZ, R144.reuse, P0 ;  /* 0x000000ffffca7224 */ /* 0x100fe200000e0690 */
[C---:B0-----:R-:W-:Y:S01]  /*4f20*/  IADD3 R35, P0, PT, R138.reuse, 0x94, RZ ;  /* 0x000000948a237810 */ /* 0x041fe20007f1e0ff */
        /* <DEDUP_REMOVED lines=67> */
[-C--:B------:R-:W-:Y:S01]  /*5360*/  ISETP.GT.U32.AND P3, PT, R155, R0.reuse, PT ;  /* 0x000000009b00720c */ /* 0x080fe20003f64070 */
[--C-:B------:R-:W-:Y:S01]  /*5370*/  IMAD.X R154, RZ, RZ, R144.reuse, P0 ;  /* 0x000000ffff9a7224 */ /* 0x100fe200000e0690 */
[-C--:B------:R-:W-:Y:S01]  /*5380*/  ISETP.GT.U32.AND P0, PT, R25, R0.reuse, PT ;  /* 0x000000001900720c */ /* 0x080fe20003f04070 */
        /* <DEDUP_REMOVED lines=21> */
[----:B------:R-:W-:Y:S01]  /*54e0*/  IADD3 R25, P1, PT, R138, 0xbf, RZ ;  /* 0x000000bf8a197810 */ /* 0x000fe20007f3e0ff */
[----:B------:R-:W-:Y:S01]  /*54f0*/  IMAD.X R180, RZ, RZ, R144, P6 ;  /* 0x000000ffffb47224 */ /* 0x000fe200030e0690 */
[----:B------:R-:W-:-:S02]  /*5500*/  ISETP.GT.U32.AND P6, PT, R155, R0, PT ;  /* 0x000000009b00720c */ /* 0x000fc40003fc4070 */
[----:B------:R-:W-:Y:S01]  /*5510*/  ISETP.GT.U32.AND.EX P3, PT, R148, RZ, PT, P3 ;  /* 0x000000ff9400720c */ /* 0x000fe20003f64130 */
[----:B------:R-:W-:Y:S01]  /*5520*/  IMAD.X R208, RZ, RZ, R144, P1 ;  /* 0x000000ffffd07224 */ /* 0x000fe200008e0690 */
[----:B------:R-:W-:Y:S02]  /*5530*/  ISETP.GT.U32.AND.EX P0, PT, R146, RZ, PT, P0 ;  /* 0x000000ff9200720c */ /* 0x000fe40003f04100 */
[----:B------:R-:W-:Y:S02]  /*5540*/  ISETP.GT.U32.AND P1, PT, R149, R0, PT ;  /* 0x000000009500720c */ /* 0x000fe40003f24070 */
[----:B------:R-:W-:Y:S02]  /*5550*/  SEL R146, RZ, 0x4, !P3 ;  /* 0x00000004ff927807 */ /* 0x000fe40005800000 */
[----:B------:R-:W-:Y:S02]  /*5560*/  ISETP.GT.U32.AND.EX P2, PT, R160, RZ, PT, P2 ;  /* 0x000000ffa000720c */ /* 0x000fe40003f44120 */
[----:B------:R-:W-:-:S02]  /*5570*/  ISETP.GT.U32.AND.EX P6, PT, R158, RZ, PT, P6 ;  /* 0x000000ff9e00720c */ /* 0x000fc40003fc4160 */
[-C--:B------:R-:W-:Y:S02]  /*5580*/  ISETP.GT.U32.AND P3, PT, R147, R0.reuse, PT ;  /* 0x000000009300720c */ /* 0x080fe40003f64070 */
[----:B------:R-:W-:Y:S02]  /*5590*/  SEL R147, RZ, 0x7fff8, !P0 ;  /* 0x0007fff8ff937807 */ /* 0x000fe40004000000 */
[----:B------:R-:W-:Y:S02]  /*55a0*/  ISETP.GT.U32.AND P0, PT, R153, R0, PT ;  /* 0x000000009900720c */ /* 0x000fe40003f04070 */
[----:B------:R-:W-:Y:S02]  /*55b0*/  SEL R148, RZ, 0x1, !P2 ;  /* 0x00000001ff947807 */ /* 0x000fe40005000000 */
[----:B------:R-:W-:Y:S02]  /*55c0*/  ISETP.GT.U32.AND.EX P1, PT, R152, RZ, PT, P1 ;  /* 0x000000ff9800720c */ /* 0x000fe40003f24110 */
[----:B------:R-:W-:-:S02]  /*55d0*/  SEL R149, RZ, 0x1fffe, !P6 ;  /* 0x0001fffeff957807 */ /* 0x000fc40007000000 */
[-C--:B------:R-:W-:Y:S02]  /*55e0*/  ISETP.GT.U32.AND P2, PT, R151, R0.reuse, PT ;  /* 0x000000009700720c */ /* 0x080fe40003f44070 */
[-C--:B------:R-:W-:Y:S02]  /*55f0*/  ISETP.GT.U32.AND P6, PT, R201, R0.reuse, PT ;  /* 0x00000000c900720c */ /* 0x080fe40003fc4070 */
[----:B------:R-:W-:Y:S02]  /*5600*/  ISETP.GT.U32.AND.EX P3, PT, R150, RZ, PT, P3 ;  /* 0x000000ff9600720c */ /* 0x000fe40003f64130 */
[----:B------:R-:W-:Y:S02]  /*5610*/  ISETP.GT.U32.AND.EX P0, PT, R156, RZ, PT, P0 ;  /* 0x000000ff9c00720c */ /* 0x000fe40003f04100 */
[----:B------:R-:W-:Y:S02]  /*5620*/  SEL R150, RZ, 0x4, !P1 ;  /* 0x00000004ff967807 */ /* 0x000fe40004800000 */
[----:B------:R-:W-:-:S02]  /*5630*/  ISETP.GT.U32.AND P1, PT, R171, R0, PT ;  /* 0x00000000ab00720c */ /* 0x000fc40003f24070 */
[----:B------:R-:W-:Y:S02]  /*5640*/  SEL R151, RZ, 0x7fff8, !P3 ;  /* 0x0007fff8ff977807 */ /* 0x000fe40005800000 */
[----:B------:R-:W-:Y:S02]  /*5650*/  ISETP.GT.U32.AND.EX P2, PT, R154, RZ, PT, P2 ;  /* 0x000000ff9a00720c */ /* 0x000fe40003f44120 */
[----:B------:R-:W-:Y:S02]  /*5660*/  ISETP.GT.U32.AND.EX P6, PT, R172, RZ, PT, P6 ;  /* 0x000000ffac00720c */ /* 0x000fe40003fc4160 */
[-C--:B------:R-:W-:Y:S02]  /*5670*/  ISETP.GT.U32.AND P3, PT, R205, R0.reuse, PT ;  /* 0x00000000cd00720c */ /* 0x080fe40003f64070 */
[----:B------:R-:W-:Y:S02]  /*5680*/  SEL R152, RZ, 0x1, !P0 ;  /* 0x00000001ff987807 */ /* 0x000fe40004000000 */
[----:B------:R-:W-:Y:S01]  /*5690*/  ISETP.GT.U32.AND P0, PT, R159, R0, PT ;  /* 0x000000009f00720c */ /* 0x000fe20003f04070 */
[----:B------:R-:W-:Y:S01]  /*56a0*/  UMOV UR6, 0x1 ;  /* 0x0000000100067882 */ /* 0x000fe20000000000 */
[----:B------:R-:W-:-:S02]  /*56b0*/  SEL R153, RZ, 0x1fffe, !P2 ;  /* 0x0001fffeff997807 */ /* 0x000fc40005000000 */
[----:B------:R-:W-:Y:S02]  /*56c0*/  ISETP.GT.U32.AND.EX P1, PT, R170, RZ, PT, P1 ;  /* 0x000000ffaa00720c */ /* 0x000fe40003f24110 */
[----:B------:R-:W-:Y:S02]  /*56d0*/  SEL R154, RZ, 0x4, !P6 ;  /* 0x00000004ff9a7807 */ /* 0x000fe40007000000 */
[-C--:B------:R-:W-:Y:S02]  /*56e0*/  ISETP.GT.U32.AND P2, PT, R157, R0.reuse, PT ;  /* 0x000000009d00720c */ /* 0x080fe40003f44070 */
[----:B------:R-:W-:Y:S02]  /*56f0*/  ISETP.GT.U32.AND P6, PT, R163, R0, PT ;  /* 0x00000000a300720c */ /* 0x000fe40003fc4070 */
[----:B------:R-:W-:Y:S02]  /*5700*/  ISETP.GT.U32.AND.EX P3, PT, R180, RZ, PT, P3 ;  /* 0x000000ffb400720c */ /* 0x000fe40003f64130 */
[----:B------:R-:W-:Y:S01]  /*5710*/  ISETP.GT.U32.AND.EX P0, PT, R164, RZ, PT, P0 ;  /* 0x000000ffa400720c */ /* 0x000fe20003f04100 */
[----:B------:R-:W-:-:S04]  /*5720*/  @!UP0 UIADD3 UR6, UPT, UPT, -UR6, 0x100000, URZ ;  /* 0x0010000006068890 */ /* 0x000fc8000fffe1ff */
[----:B------:R-:W-:Y:S02]  /*5730*/  @!UP0 USHF.L.U32 UR7, UR6, 0xb, URZ ;  /* 0x0000000b06078899 */ /* 0x000fe400080006ff */
[----:B------:R-:W-:Y:S01]  /*5740*/  @!UP0 USHF.L.U32 UR6, UR6, 0x1, URZ ;  /* 0x0000000106068899 */ /* 0x000fe200080006ff */
[----:B------:R-:W-:Y:S02]  /*5750*/  SEL R155, RZ, 0x7fff8, !P1 ;  /* 0x0007fff8ff9b7807 */ /* 0x000fe40004800000 */
[----:B------:R-:W-:Y:S02]  /*5760*/  ISETP.GT.U32.AND P1, PT, R161, R0, PT ;  /* 0x00000000a100720c */ /* 0x000fe40003f24070 */
[----:B------:R-:W-:Y:S02]  /*5770*/  SEL R156, RZ, 0x1fffe, !P3 ;  /* 0x0001fffeff9c7807 */ /* 0x000fe40005800000 */
[----:B------:R-:W-:Y:S02]  /*5780*/  ISETP.GT.U32.AND.EX P2, PT, R162, RZ, PT, P2 ;  /* 0x000000ffa200720c */ /* 0x000fe40003f44120 */
[----:B------:R-:W-:-:S02]  /*5790*/  ISETP.GT.U32.AND.EX P6, PT, R168, RZ, PT, P6 ;  /* 0x000000ffa800720c */ /* 0x000fc40003fc4160 */
[-C--:B------:R-:W-:Y:S02]  /*57a0*/  ISETP.GT.U32.AND P3, PT, R53, R0.reuse, PT ;  /* 0x000000003500720c */ /* 0x080fe40003f64070 */
[----:B------:R-:W-:Y:S02]  /*57b0*/  SEL R157, RZ, 0x4, !P0 ;  /* 0x00000004ff9d7807 */ /* 0x000fe40004000000 */
[----:B------:R-:W-:Y:S01]  /*57c0*/  ISETP.GT.U32.AND P0, PT, R51, R0, PT ;  /* 0x000000003300720c */ /* 0x000fe20003f04070 */
[----:B------:R-:W-:Y:S01]  /*57d0*/  VOTEU.ALL UP2, P5 ;  /* 0x0000000000ff7886 */ /* 0x000fe20002840000 */
        /* <DEDUP_REMOVED lines=10> */
[----:B------:R-:W-:Y:S01]  /*5880*/  ISETP.GT.U32.AND.EX P2, PT, R52, RZ, PT, P2 ;  /* 0x000000ff3400720c */ /* 0x000fe20003f44120 */
[----:B--2---:R0:W-:Y:S01]  /*5890*/  STS.U16 [R3+UR9+0x3c00], R16 ;  /* 0x003c001003007988 */ /* 0x0041e20008000409 */
[----:B------:R-:W-:-:S03]  /*58a0*/  ISETP.GT.U32.AND.EX P6, PT, R50, RZ, PT, P6 ;  /* 0x000000ff3200720c */ /* 0x000fc60003fc4160 */
[----:B---3--:R0:W-:Y:S01]  /*58b0*/  STS.U16 [R3+UR9+0x3000], R4 ;  /* 0x0030000403007988 */ /* 0x0081e20008000409 */
[----:B------:R-:W-:-:S03]  /*58c0*/  ISETP.GT.U32.AND P3, PT, R43, R0, PT ;  /* 0x000000002b00720c */ /* 0x000fc60003f64070 */
[----:B----4-:R0:W-:Y:S04]  /*58d0*/  STS.U16 [R3+UR9+0x3200], R6 ;  /* 0x0032000603007988 */ /* 0x0101e80008000409 */
[----:B-----5:R0:W-:Y:S04]  /*58e0*/  STS.U16 [R3+UR9+0x3400], R8 ;  /* 0x0034000803007988 */ /* 0x0201e80008000409 */
[----:B------:R0:W-:Y:S04]  /*58f0*/  STS.U16 [R3+UR9+0x3600], R10 ;  /* 0x0036000a03007988 */ /* 0x0001e80008000409 */
[----:B------:R0:W-:Y:S04]  /*5900*/  STS.U16 [R3+UR9+0x3800], R12 ;  /* 0x0038000c03007988 */ /* 0x0001e80008000409 */
[----:B------:R0:W-:Y:S04]  /*5910*/  STS.U16 [R3+UR9+0x3a00], R14 ;  /* 0x003a000e03007988 */ /* 0x0001e80008000409 */
[----:B------:R0:W-:Y:S01]  /*5920*/  STS.U16 [R3+UR9+0x3e00], R18 ;  /* 0x003e001203007988 */ /* 0x0001e20008000409 */
[----:B------:R-:W-:-:S03]  /*5930*/  SEL R162, RZ, 0x7fff8, !P0 ;  /* 0x0007fff8ffa27807 */ /* 0x000fc60004000000 */
        /* <DEDUP_REMOVED lines=8> */
[----:B------:R-:W-:Y:S01]  /*59c0*/  ISETP.GT.U32.AND P0, PT, R49, R0, PT ;  /* 0x000000003100720c */ /* 0x000fe20003f04070 */
[----:B------:R1:W-:Y:S06]  /*59d0*/  MEMBAR.ALL.CTA ;  /* 0x0000000000007992 */ /* 0x0003ec0000008000 */
[----:B-1----:R-:W-:Y:S04]  /*59e0*/  FENCE.VIEW.ASYNC.S ;  /* 0x00000000000073c6 */ /* 0x002fe80000000000 */
[----:B------:R-:W1:Y:S02]  /*59f0*/  FENCE.VIEW.ASYNC.S ;  /* 0x00000000000073c6 */ /* 0x000e640000000000 */
[----:B-1----:R0:W1:Y:S01]  /*5a00*/  @!UP2 SYNCS.EXCH.64 URZ, [UR9+0x5010], UR6 ;  /* 0x0050100609ffa5b2 */ /* 0x0020620008000100 */
[----:B------:R-:W-:Y:S01]  /*5a10*/  SEL R163, RZ, 0x1, !P2 ;  /* 0x00000001ffa37807 */ /* 0x000fe20005000000 */
[----:B-1----:R-:W-:Y:S01]  /*5a20*/  BAR.SYNC.DEFER_BLOCKING 0x0 ;  /* 0x0000000000007b1d */ /* 0x002fe20000010000 */
[----:B------:R-:W-:-:S02]  /*5a30*/  ISETP.GT.U32.AND.EX P1, PT, R40, RZ, PT, P1 ;  /* 0x000000ff2800720c */ /* 0x000fc40003f24110 */
[----:B------:R-:W-:Y:S02]  /*5a40*/  SEL R164, RZ, 0x1fffe, !P6 ;  /* 0x0001fffeffa47807 */ /* 0x000fe40007000000 */
[-C--:B------:R-:W-:Y:S02]  /*5a50*/  ISETP.GT.U32.AND P2, PT, R47, R0.reuse, PT ;  /* 0x000000002f00720c */ /* 0x080fe40003f44070 */
[----:B------:R-:W-:Y:S02]  /*5a60*/  ISETP.GT.U32.AND P6, PT, R165, R0, PT ;  /* 0x00000000a500720c */ /* 0x000fe40003fc4070 */
[----:B------:R-:W-:Y:S02]  /*5a70*/  ISETP.GT.U32.AND.EX P3, PT, R38, RZ, PT, P3 ;  /* 0x000000ff2600720c */ /* 0x000fe40003f64130 */
[----:B------:R-:W-:Y:S02]  /*5a80*/  ISETP.GT.U32.AND.EX P0, PT, R44, RZ, PT, P0 ;  /* 0x000000ff2c00720c */ /* 0x000fe40003f04100 */
[----:B------:R-:W-:-:S02]  /*5a90*/  SEL R165, RZ, 0x4, !P1 ;  /* 0x00000004ffa57807 */ /* 0x000fc40004800000 */
[-C--:B------:R-:W-:Y:S02]  /*5aa0*/  ISETP.GT.U32.AND P1, PT, R67, R0.reuse, PT ;  /* 0x000000004300720c */ /* 0x080fe40003f24070 */
[----:B------:R-:W-:Y:S02]  /*5ab0*/  SEL R166, RZ, 0x7fff8, !P3 ;  /* 0x0007fff8ffa67807 */ /* 0x000fe40005800000 */
[----:B------:R-:W-:Y:S02]  /*5ac0*/  ISETP.GT.U32.AND.EX P2, PT, R42, RZ, PT, P2 ;  /* 0x000000ff2a00720c */ /* 0x000fe40003f44120 */
[----:B------:R-:W-:Y:S02]  /*5ad0*/  ISETP.GT.U32.AND.EX P6, PT, R62, RZ, PT, P6 ;  /* 0x000000ff3e00720c */ /* 0x000fe40003fc4160 */
[----:B------:R-:W-:Y:S02]  /*5ae0*/  ISETP.GT.U32.AND P3, PT, R167, R0, PT ;  /* 0x00000000a700720c */ /* 0x000fe40003f64070 */
[----:B------:R-:W-:-:S02]  /*5af0*/  SEL R167, RZ, 0x1, !P0 ;  /* 0x00000001ffa77807 */ /* 0x000fc40004000000 */
[-C--:B------:R-:W-:Y:S02]  /*5b00*/  ISETP.GT.U32.AND P0, PT, R169, R0.reuse, PT ;  /* 0x00000000a900720c */ /* 0x080fe40003f04070 */
[----:B------:R-:W-:Y:S02]  /*5b10*/  SEL R168, RZ, 0x1fffe, !P2 ;  /* 0x0001fffeffa87807 */ /* 0x000fe40005000000 */
[----:B------:R-:W-:Y:S02]  /*5b20*/  ISETP.GT.U32.AND.EX P1, PT, R60, RZ, PT, P1 ;  /* 0x000000ff3c00720c */ /* 0x000fe40003f24110 */
[----:B------:R-:W-:Y:S02]  /*5b30*/  SEL R169, RZ, 0x4, !P6 ;  /* 0x00000004ffa97807 */ /* 0x000fe40007000000 */
[-C--:B------:R-:W-:Y:S02]  /*5b40*/  ISETP.GT.U32.AND P2, PT, R61, R0.reuse, PT ;  /* 0x000000003d00720c */ /* 0x080fe40003f44070 */
[----:B------:R-:W-:-:S02]  /*5b50*/  ISETP.GT.U32.AND P6, PT, R59, R0, PT ;  /* 0x000000003b00720c */ /* 0x000fc40003fc4070 */
[----:B------:R-:W-:Y:S02]  /*5b60*/  ISETP.GT.U32.AND.EX P3, PT, R66, RZ, PT, P3 ;  /* 0x000000ff4200720c */ /* 0x000fe40003f64130 */
[----:B------:R-:W-:Y:S02]  /*5b70*/  ISETP.GT.U32.AND.EX P0, PT, R64, RZ, PT, P0 ;  /* 0x000000ff4000720c */ /* 0x000fe40003f04100 */
[----:B------:R-:W-:Y:S02]  /*5b80*/  SEL R170, RZ, 0x7fff8, !P1 ;  /* 0x0007fff8ffaa7807 */ /* 0x000fe40004800000 */
[----:B------:R-:W-:Y:S02]  /*5b90*/  ISETP.GT.U32.AND P1, PT, R65, R0, PT ;  /* 0x000000004100720c */ /* 0x000fe40003f24070 */
[----:B------:R-:W-:Y:S02]  /*5ba0*/  ISETP.GT.U32.AND.EX P2, PT, R56, RZ, PT, P2 ;  /* 0x000000ff3800720c */ /* 0x000fe40003f44120 */
[----:B------:R-:W-:-:S02]  /*5bb0*/  ISETP.GT.U32.AND.EX P6, PT, R54, RZ, PT, P6 ;  /* 0x000000ff3600720c */ /* 0x000fc40003fc4160 */
[----:B------:R-:W-:Y:S02]  /*5bc0*/  SEL R171, RZ, 0x1, !P3 ;  /* 0x00000001ffab7807 */ /* 0x000fe40005800000 */
[----:B------:R-:W-:Y:S02]  /*5bd0*/  SEL R172, RZ, 0x1fffe, !P0 ;  /* 0x0001fffeffac7807 */ /* 0x000fe40004000000 */
[-C--:B------:R-:W-:Y:S02]  /*5be0*/  ISETP.GT.U32.AND P3, PT, R63, R0.reuse, PT ;  /* 0x000000003f00720c */ /* 0x080fe40003f64070 */
[----:B------:R-:W-:Y:S02]  /*5bf0*/  ISETP.GT.U32.AND P0, PT, R41, R0, PT ;  /* 0x000000002900720c */ /* 0x000fe40003f04070 */
[----:B------:R-:W-:Y:S02]  /*5c00*/  ISETP.GT.U32.AND.EX P1, PT, R58, RZ, PT, P1 ;  /* 0x000000ff3a00720c */ /* 0x000fe40003f24110 */
[----:B------:R-:W-:-:S02]  /*5c10*/  SEL R180, RZ, 0x4, !P2 ;  /* 0x00000004ffb47807 */ /* 0x000fc40005000000 */
[----:B------:R-:W-:Y:S01]  /*5c20*/  SEL R201, RZ, 0x7fff8, !P6 ;  /* 0x0007fff8ffc97807 */ /* 0x000fe20007000000 */
[----:B0-----:R-:W-:Y:S08]  /*5c30*/  BRA.U UP1, `(.L_x_16) ;  /* 0x00000001013c7547 */ /* 0x001ff0000b800000 */
[----:B------:R-:W-:Y:S01]  /*5c40*/  UIADD3 UR6, UPT, UPT, UR9, 0x5010, URZ ;  /* 0x0000501009067890 */ /* 0x000fe2000fffe0ff */
[----:B------:R-:W-:Y:S01]  /*5c50*/  UMOV UR18, UR28 ;  /* 0x0000001c00127c82 */ /* 0x000fe20008000000 */
[----:B------:R-:W-:Y:S01]  /*5c60*/  UMOV UR19, 0x40004040 ;  /* 0x4000404000137882 */ /* 0x000fe20000000000 */
[----:B------:R-:W-:Y:S01]  /*5c70*/  UMOV UR16, UR4 ;  /* 0x0000000400107c82 */ /* 0x000fe20008000000 */
[----:B------:R-:W-:Y:S01]  /*5c80*/  UMOV UR17, 0x80004020 ;  /* 0x8000402000117882 */ /* 0x000fe20000000000 */
[----:B------:R-:W-:Y:S01]  /*5c90*/  UMOV UR20, 0x0 ;  /* 0x0000000000147882 */ /* 0x000fe20000000000 */
[----:B------:R-:W-:Y:S01]  /*5ca0*/  UMOV UR21, 0x8108490 ;  /* 0x0810849000157882 */ /* 0x000fe20000000000 */
[----:B------:R-:W-:Y:S01]  /*5cb0*/  UMOV UR7, URZ ;  /* 0x000000ff00077c82 */ /* 0x000fe20008000000 */
[----:B------:R-:W-:Y:S01]  /*5cc0*/  UMOV UR38, 0x0 ;  /* 0x0000000000267882 */ /* 0x000fe20000000000 */
[----:B------:R-:W-:Y:S01]  /*5cd0*/  UMOV UR39, 0x8108490 ;  /* 0x0810849000277882 */ /* 0x000fe20000000000 */
[----:B------:R0:W-:Y:S01]  /*5ce0*/  UTCHMMA gdesc[UR18], gdesc[UR16], tmem[UR12], tmem[UR20], idesc[UR21], !UPT ;  /* 0x00ff1410120075ea */ /* 0x0001e2000f80000c */
[----:B------:R-:W-:Y:S01]  /*5cf0*/  UMOV UR6, UR6 ;  /* 0x0000000600067c82 */ /* 0x000fe20008000000 */
[----:B------:R0:W-:Y:S01]  /*5d00*/  UTCHMMA gdesc[UR32], gdesc[UR14], tmem[UR12], tmem[UR38], idesc[UR39], UPT ;  /* 0x00ff260e200075ea */ /* 0x0001e2000b80000c */
[----:B------:R0:W-:Y:S01]  /*5d10*/  UTCBAR [UR6], URZ ;  /* 0x000000ff060073e9 */ /* 0x0001e200080000ff */
[----:B------:R-:W-:-:S02]  /*5d20*/  NOP ;  /* 0x0000000000007918 */ /* 0x000fc40000000000 */
.L_x_16:
[----:B------:R-:W1:Y:S01]  /*5d30*/  SYNCS.PHASECHK.TRANS64.TRYWAIT P6, [UR9+0x5010], RZ ;  /* 0x005010ffff0075a7 */ /* 0x000e6200080c1109 */
[----:B------:R-:W-:Y:S02]  /*5d40*/  SEL R182, RZ, 0x1, !P1 ;  /* 0x00000001ffb67807 */ /* 0x000fe40004800000 */
[-C--:B------:R-:W-:Y:S02]  /*5d50*/  ISETP.GT.U32.AND P2, PT, R35, R0.reuse, PT ;  /* 0x000000002300720c */ /* 0x080fe40003f44070 */
[----:B------:R-:W-:Y:S02]  /*5d60*/  ISETP.GT.U32.AND P1, PT, R33, R0, PT ;  /* 0x000000002100720c */ /* 0x000fe40003f24070 */
[----:B------:R-:W-:Y:S02]  /*5d70*/  ISETP.GT.U32.AND.EX P0, PT, R34, RZ, PT, P0 ;  /* 0x000000ff2200720c */ /* 0x000fe40003f04100 */
[----:B------:R-:W-:Y:S02]  /*5d80*/  ISETP.GT.U32.AND.EX P3, PT, R36, RZ, PT, P3 ;  /* 0x000000ff2400720c */ /* 0x000fe40003f64130 */
[----:B------:R-:W-:-:S02]  /*5d90*/  ISETP.GT.U32.AND.EX P2, PT, R32, RZ, PT, P2 ;  /* 0x000000ff2000720c */ /* 0x000fc40003f44120 */
[----:B------:R-:W-:Y:S02]  /*5da0*/  SEL R184, RZ, 0x4, !P0 ;  /* 0x00000004ffb87807 */ /* 0x000fe40004000000 */
[----:B------:R-:W-:Y:S02]  /*5db0*/  ISETP.GT.U32.AND.EX P1, PT, R30, RZ, PT, P1 ;  /* 0x000000ff1e00720c */ /* 0x000fe40003f24110 */
[----:B------:R-:W-:Y:S02]  /*5dc0*/  ISETP.GT.U32.AND P0, PT, R27, R0, PT ;  /* 0x000000001b00720c */ /* 0x000fe40003f04070 */
[----:B------:R-:W-:Y:S02]  /*5dd0*/  SEL R205, RZ, 0x1fffe, !P3 ;  /* 0x0001fffeffcd7807 */ /* 0x000fe40005800000 */
[----:B------:R-:W-:Y:S02]  /*5de0*/  SEL R211, RZ, 0x7fff8, !P2 ;  /* 0x0007fff8ffd37807 */ /* 0x000fe40005000000 */
[----:B------:R-:W-:-:S02]  /*5df0*/  SEL R186, RZ, 0x1, !P1 ;  /* 0x00000001ffba7807 */ /* 0x000fc40004800000 */
[-C--:B------:R-:W-:Y:S02]  /*5e00*/  ISETP.GT.U32.AND P3, PT, R29, R0.reuse, PT ;  /* 0x000000001d00720c */ /* 0x080fe40003f64070 */
[-C--:B------:R-:W-:Y:S02]  /*5e10*/  ISETP.GT.U32.AND P2, PT, R21, R0.reuse, PT ;  /* 0x000000001500720c */ /* 0x080fe40003f44070 */
[----:B------:R-:W-:Y:S02]  /*5e20*/  ISETP.GT.U32.AND P1, PT, R19, R0, PT ;  /* 0x000000001300720c */ /* 0x000fe40003f24070 */
[----:B------:R-:W-:Y:S02]  /*5e30*/  ISETP.GT.U32.AND.EX P0, PT, R26, RZ, PT, P0 ;  /* 0x000000ff1a00720c */ /* 0x000fe40003f04100 */
[----:B------:R-:W-:Y:S02]  /*5e40*/  ISETP.GT.U32.AND.EX P3, PT, R28, RZ, PT, P3 ;  /* 0x000000ff1c00720c */ /* 0x000fe40003f64130 */
[----:B------:R-:W-:-:S02]  /*5e50*/  ISETP.GT.U32.AND.EX P2, PT, R22, RZ, PT, P2 ;  /* 0x000000ff1600720c */ /* 0x000fc40003f44120 */
[----:B------:R-:W-:Y:S02]  /*5e60*/  ISETP.GT.U32.AND.EX P1, PT, R24, RZ, PT, P1 ;  /* 0x000000ff1800720c */ /* 0x000fe40003f24110 */
[----:B------:R-:W-:Y:S02]  /*5e70*/  SEL R188, RZ, 0x4, !P0 ;  /* 0x00000004ffbc7807 */ /* 0x000fe40004000000 */
[----:B------:R-:W-:Y:S02]  /*5e80*/  ISETP.GT.U32.AND P0, PT, R15, R0, PT ;  /* 0x000000000f00720c */ /* 0x000fe40003f04070 */
[----:B------:R-:W-:Y:S02]  /*5e90*/  SEL R217, RZ, 0x1fffe, !P3 ;  /* 0x0001fffeffd97807 */ /* 0x000fe40005800000 */
[----:B------:R-:W-:Y:S02]  /*5ea0*/  SEL R223, RZ, 0x7fff8, !P2 ;  /* 0x0007fff8ffdf7807 */ /* 0x000fe40005000000 */
[----:B------:R-:W-:-:S02]  /*5eb0*/  SEL R190, RZ, 0x1, !P1 ;  /* 0x00000001ffbe7807 */ /* 0x000fc40004800000 */
[-C--:B------:R-:W-:Y:S02]  /*5ec0*/  ISETP.GT.U32.AND P3, PT, R25, R0.reuse, PT ;  /* 0x000000001900720c */ /* 0x080fe40003f64070 */
[-C--:B------:R-:W-:Y:S02]  /*5ed0*/  ISETP.GT.U32.AND P2, PT, R11, R0.reuse, PT ;  /* 0x000000000b00720c */ /* 0x080fe40003f44070 */
[----:B------:R-:W-:Y:S02]  /*5ee0*/  ISETP.GT.U32.AND P1, PT, R9, R0, PT ;  /* 0x000000000900720c */ /* 0x000fe40003f24070 */
[----:B------:R-:W-:Y:S01]  /*5ef0*/  ISETP.GT.U32.AND.EX P0, PT, R20, RZ, PT, P0 ;  /* 0x000000ff1400720c */ /* 0x000fe20003f04100 */
[----:B-1----:R-:W-:-:S12]  /*5f00*/  @!P6 BRA `(.L_x_17) ;  /* 0x00000048006ce947 */ /* 0x002fd80003800000 */
.L_x_25:
[----:B------:R-:W-:Y:S01]  /*5f10*/  BAR.SYNC.DEFER_BLOCKING 0x0 ;  /* 0x0000000000007b1d */ /* 0x000fe20000010000 */
[-C--:B------:R-:W-:Y:S01]  /*5f20*/  ISETP.GT.U32.AND P6, PT, R221, R0.reuse, PT ;  /* 0x00000000dd00720c */ /* 0x080fe20003fc4070 */
[----:B------:R-:W-:Y:S01]  /*5f30*/  IMAD.IADD R148, R148, 0x1, R149 ;  /* 0x0000000194947824 */ /* 0x000fe200078e0295 */
[----:B------:R-:W-:Y:S01]  /*5f40*/  ISETP.GT.U32.AND.EX P2, PT, R229, RZ, PT, P2 ;  /* 0x000000ffe500720c */ /* 0x000fe20003f44120 */
[----:B------:R-:W-:Y:S01]  /*5f50*/  IMAD.IADD R186, R186, 0x1, R217 ;  /* 0x00000001baba7824 */ /* 0x000fe200078e02d9 */
[----:B------:R-:W-:Y:S01]  /*5f60*/  SEL R221, RZ, 0x1fffe, !P0 ;  /* 0x0001fffeffdd7807 */ /* 0x000fe20004000000 */
[----:B------:R-:W-:Y:S01]  /*5f70*/  IMAD.IADD R159, R159, 0x1, R160 ;  /* 0x000000019f9f7824 */ /* 0x000fe200078e02a0 */
[-C--:B------:R-:W-:Y:S01]  /*5f80*/  ISETP.GT.U32.AND P0, PT, R219, R0.reuse, PT ;  /* 0x00000000db00720c */ /* 0x080fe20003f04070 */
[----:B------:R-:W1:Y:S01]  /*5f90*/  LDTM.x64 R4, tmem[UR11+0x20] ;  /* 0x0000200b000479ee */ /* 0x000e620008340000 */
[----:B------:R-:W-:Y:S01]  /*5fa0*/  ISETP.GT.U32.AND.EX P1, PT, R192, RZ, PT, P1 ;  /* 0x000000ffc000720c */ /* 0x000fe20003f24110 */
[----:B------:R-:W-:Y:S01]  /*5fb0*/  IMAD.IADD R163, R163, 0x1, R164 ;  /* 0x00000001a3a37824 */ /* 0x000fe200078e02a4 */
[----:B------:R-:W-:Y:S01]  /*5fc0*/  SEL R192, RZ, 0x4, !P2 ;  /* 0x00000004ffc07807 */ /* 0x000fe20005000000 */
[----:B------:R-:W-:Y:S01]  /*5fd0*/  IMAD.IADD R171, R171, 0x1, R172 ;  /* 0x00000001abab7824 */ /* 0x000fe200078e02ac */
[-C--:B------:R-:W-:Y:S01]  /*5fe0*/  ISETP.GT.U32.AND P2, PT, R215, R0.reuse, PT ;  /* 0x00000000d700720c */ /* 0x080fe20003f44070 */
[----:B------:R-:W-:Y:S01]  /*5ff0*/  IMAD.IADD R190, R190, 0x1, R221 ;  /* 0x00000001bebe7824 */ /* 0x000fe200078e02dd */
[----:B------:R-:W-:Y:S01]  /*6000*/  ISETP.GT.U32.AND.EX P0, PT, R228, RZ, PT, P0 ;  /* 0x000000ffe400720c */ /* 0x000fe20003f04100 */
[----:B------:R-:W-:Y:S01]  /*6010*/  IMAD.IADD R182, R182, 0x1, R205 ;  /* 0x00000001b6b67824 */ /* 0x000fe200078e02cd */
[----:B------:R-:W-:Y:S01]  /*6020*/  SEL R215, RZ, 0x7fff8, !P1 ;  /* 0x0007fff8ffd77807 */ /* 0x000fe20004800000 */
[----:B------:R-:W-:Y:S01]  /*6030*/  IMAD.IADD R152, R152, 0x1, R153 ;  /* 0x0000000198987824 */ /* 0x000fe200078e0299 */
[-C--:B------:R-:W-:Y:S01]  /*6040*/  ISETP.GT.U32.AND P1, PT, R213, R0.reuse, PT ;  /* 0x00000000d500720c */ /* 0x080fe20003f24070 */
[----:B------:R-:W-:Y:S01]  /*6050*/  IMAD.IADD R167, R167, 0x1, R168 ;  /* 0x00000001a7a77824 */ /* 0x000fe200078e02a8 */
[----:B------:R-:W-:Y:S01]  /*6060*/  ISETP.GT.U32.AND.EX P2, PT, R196, RZ, PT, P2 ;  /* 0x000000ffc400720c */ /* 0x000fe20003f44120 */
[----:B------:R-:W-:Y:S01]  /*6070*/  IMAD.U32 R142, R142, -0x80000000, RZ ;  /* 0x800000008e8e7824 */ /* 0x000fe200078e00ff */
[----:B------:R-:W-:Y:S01]  /*6080*/  SEL R196, RZ, 0x1fffe, !P0 ;  /* 0x0001fffeffc47807 */ /* 0x000fe20004000000 */
[----:B------:R-:W2:Y:S01]  /*6090*/  @!P5 SYNCS.CCTL.IV [UR9+0x5010] ;  /* 0x00501000ff00d9b1 */ /* 0x000ea20008000009 */
[----:B------:R-:W-:Y:S01]  /*60a0*/  ISETP.GT.U32.AND P0, PT, R209, R0, PT ;  /* 0x00000000d100720c */ /* 0x000fe20003f04070 */
[----:B------:R-:W-:Y:S01]  /*60b0*/  NOP ;  /* 0x0000000000007918 */ /* 0x000fe20000000000 */
[----:B------:R-:W-:-:S02]  /*60c0*/  ISETP.GT.U32.AND.EX P1, PT, R194, RZ, PT, P1 ;  /* 0x000000ffc200720c */ /* 0x000fc40003f24110 */
[----:B------:R-:W-:Y:S02]  /*60d0*/  SEL R194, RZ, 0x4, !P2 ;  /* 0x00000004ffc27807 */ /* 0x000fe40005000000 */
[-C--:B------:R-:W-:Y:S01]  /*60e0*/  ISETP.GT.U32.AND P2, PT, R207, R0.reuse, PT ;  /* 0x00000000cf00720c */ /* 0x080fe20003f44070 */
[----:B-1----:R-:W-:Y:S01]  /*60f0*/  FMUL R4, R4, UR29 ;  /* 0x0000001d04047c20 */ /* 0x002fe20008400000 */
[----:B------:R-:W-:Y:S01]  /*6100*/  ISETP.GT.U32.AND.EX P0, PT, R227, RZ, PT, P0 ;  /* 0x000000ffe300720c */ /* 0x000fe20003f04100 */
[----:B------:R-:W-:Y:S01]  /*6110*/  FMUL R5, R5, UR29 ;  /* 0x0000001d05057c20 */ /* 0x000fe20008400000 */
[----:B------:R-:W-:Y:S01]  /*6120*/  SEL R207, RZ, 0x7fff8, !P1 ;  /* 0x0007fff8ffcf7807 */ /* 0x000fe20004800000 */
[----:B------:R-:W-:Y:S01]  /*6130*/  FMUL R6, R6, UR29 ;  /* 0x0000001d06067c20 */ /* 0x000fe20008400000 */
[-C--:B------:R-:W-:Y:S01]  /*6140*/  ISETP.GT.U32.AND P1, PT, R203, R0.reuse, PT ;  /* 0x00000000cb00720c */ /* 0x080fe20003f24070 */
[----:B------:R-:W-:Y:S01]  /*6150*/  FMUL R7, R7, UR29 ;  /* 0x0000001d07077c20 */ /* 0x000fe20008400000 */
        /* <DEDUP_REMOVED lines=13> */
[----:B------:R-:W-:Y:S01]  /*6230*/  IMAD.IADD R198, R198, 0x1, R199 ;  /* 0x00000001c6c67824 */ /* 0x000fe200078e02c7 */
[----:B------:R-:W-:Y:S01]  /*6240*/  FSEL R4, R4, -INF , !P1 ;  /* 0xff80000004047808 */ /* 0x000fe20004800000 */
[----:B------:R-:W-:Y:S01]  /*6250*/  FMUL R18, R18, UR29 ;  /* 0x0000001d12127c20 */ /* 0x000fe20008400000 */
[-C--:B------:R-:W-:Y:S01]  /*6260*/  ISETP.GT.U32.AND P1, PT, R195, R0.reuse, PT ;  /* 0x00000000c300720c */ /* 0x080fe20003f24070 */
[----:B------:R-:W-:Y:S01]  /*6270*/  FMUL R19, R19, UR29 ;  /* 0x0000001d13137c20 */ /* 0x000fe20008400000 */
[----:B------:R-:W-:Y:S01]  /*6280*/  ISETP.GT.U32.AND.EX P2, PT, R174, RZ, PT, P2 ;  /* 0x000000ffae00720c */ /* 0x000fe20003f44120 */
[----:B------:R-:W-:Y:S01]  /*6290*/  FMUL R174, R10, UR29 ;  /* 0x0000001d0aae7c20 */ /* 0x000fe20008400000 */
        /* <DEDUP_REMOVED lines=44> */
[----:B------:R-:W-:Y:S01]  /*6560*/  ISETP.GT.U32.AND.EX P0, PT, R214, RZ, PT, P0 ;  /* 0x000000ffd600720c */ /* 0x000fe20003f04100 */
[----:B------:R-:W-:Y:S01]  /*6570*/  FMUL R44, R44, UR29 ;  /* 0x0000001d2c2c7c20 */ /* 0x000fe20008400000 */
[-C--:B------:R-:W-:Y:S01]  /*6580*/  ISETP.GT.U32.AND P2, PT, R179, R0.reuse, PT ;  /* 0x00000000b300720c */ /* 0x080fe20003f44070 */
[----:B------:R-:W-:Y:S01]  /*6590*/  FMUL R43, R43, UR29 ;  /* 0x0000001d2b2b7c20 */ /* 0x000fe20008400000 */
[----:B------:R-:W-:Y:S01]  /*65a0*/  FSEL R14, R13, -INF , !P1 ;  /* 0xff8000000d0e7808 */ /* 0x000fe20004800000 */
[----:B------:R-:W-:Y:S01]  /*65b0*/  FMUL R46, R46, UR29 ;  /* 0x0000001d2e2e7c20 */ /* 0x000fe20008400000 */
[----:B------:R-:W-:Y:S01]  /*65c0*/  ISETP.GT.U32.AND P1, PT, R177, R0, PT ;  /* 0x00000000b100720c */ /* 0x000fe20003f24070 */
[----:B------:R-:W-:Y:S01]  /*65d0*/  FMUL R48, R48, UR29 ;  /* 0x0000001d30307c20 */ /* 0x000fe20008400000 */
[----:B------:R-:W-:Y:S01]  /*65e0*/  FSEL R13, R174, -INF , !P0 ;  /* 0xff800000ae0d7808 */ /* 0x000fe20004000000 */
[----:B------:R-:W-:Y:S01]  /*65f0*/  FMUL R174, R16, UR29 ;  /* 0x0000001d10ae7c20 */ /* 0x000fe20008400000 */
[----:B------:R-:W-:Y:S01]  /*6600*/  ISETP.GT.U32.AND.EX P2, PT, R212, RZ, PT, P2 ;  /* 0x000000ffd400720c */ /* 0x000fe20003f44120 */
[----:B------:R-:W-:Y:S01]  /*6610*/  FMUL R50, R50, UR29 ;  /* 0x0000001d32327c20 */ /* 0x000fe20008400000 */
[----:B------:R-:W-:-:S02]  /*6620*/  ISETP.GT.U32.AND.EX P1, PT, R210, RZ, PT, P1 ;  /* 0x000000ffd200720c */ /* 0x000fc40003f24110 */
[----:B------:R-:W-:Y:S02]  /*6630*/  ISETP.GT.U32.AND.EX P3, PT, R208, RZ, PT, P3 ;  /* 0x000000ffd000720c */ /* 0x000fe40003f64130 */
[----:B------:R-:W-:Y:S02]  /*6640*/  FSEL R16, R15, -INF , !P2 ;  /* 0xff8000000f107808 */ /* 0x000fe40005000000 */
[----:B------:R-:W-:Y:S02]  /*6650*/  FSEL R15, R174, -INF , !P1 ;  /* 0xff800000ae0f7808 */ /* 0x000fe40004800000 */
[----:B------:R-:W-:Y:S02]  /*6660*/  ISETP.GT.U32.AND P1, PT, R145, R0, PT ;  /* 0x000000009100720c */ /* 0x000fe40003f24070 */
[----:B------:R-:W-:Y:S02]  /*6670*/  ISETP.GT.U32.AND.EX P6, PT, R200, RZ, PT, P6 ;  /* 0x000000ffc800720c */ /* 0x000fe40003fc4160 */
[----:B------:R-:W-:-:S02]  /*6680*/  SEL R145, RZ, 0x1, !P3 ;  /* 0x00000001ff917807 */ /* 0x000fc40005800000 */
[----:B------:R-:W-:Y:S02]  /*6690*/  SEL R149, RZ, 0x1, !P6 ;  /* 0x00000001ff957807 */ /* 0x000fe40007000000 */
[----:B------:R-:W-:Y:S01]  /*66a0*/  LOP3.LUT R186, R186, 0x3, RZ, 0xc0, !PT ;  /* 0x00000003baba7812 */ /* 0x000fe200078ec0ff */
[----:B------:R-:W-:Y:S01]  /*66b0*/  IMAD.IADD R145, R145, 0x1, R156 ;  /* 0x0000000191917824 */ /* 0x000fe200078e029c */
[----:B------:R-:W-:Y:S01]  /*66c0*/  LOP3.LUT R159, R159, 0x3, RZ, 0xc0, !PT ;  /* 0x000000039f9f7812 */ /* 0x000fe200078ec0ff */
[----:B------:R-:W-:Y:S01]  /*66d0*/  IMAD.IADD R149, R149, 0x1, R196 ;  /* 0x0000000195957824 */ /* 0x000fe200078e02c4 */
[----:B------:R-:W-:Y:S02]  /*66e0*/  IADD3 R184, PT, PT, R186, R211, R184 ;  /* 0x000000d3bab87210 */ /* 0x000fe40007ffe0b8 */
[----:B------:R-:W-:Y:S02]  /*66f0*/  LOP3.LUT R145, R145, 0x3, RZ, 0xc0, !PT ;  /* 0x0000000391917812 */ /* 0x000fe400078ec0ff */
[----:B------:R-:W-:Y:S01]  /*6700*/  LOP3.LUT R149, R149, 0x3, RZ, 0xc0, !PT ;  /* 0x0000000395957812 */ /* 0x000fe200078ec0ff */
[----:B------:R-:W-:Y:S01]  /*6710*/  IMAD.SHL.U32 R184, R184, 0x100, RZ ;  /* 0x00000100b8b87824 */ /* 0x000fe200078e00ff */
[----:B------:R-:W-:-:S02]  /*6720*/  IADD3 R145, PT, PT, R145, R155, R154 ;  /* 0x0000009b91917210 */ /* 0x000fc40007ffe09a */
[----:B------:R-:W-:Y:S02]  /*6730*/  LOP3.LUT R148, R148, 0x3, RZ, 0xc0, !PT ;  /* 0x0000000394947812 */ /* 0x000fe400078ec0ff */
[----:B------:R-:W-:Y:S02]  /*6740*/  LOP3.LUT R163, R163, 0x3, RZ, 0xc0, !PT ;  /* 0x00000003a3a37812 */ /* 0x000fe400078ec0ff */
[----:B------:R-:W-:Y:S02]  /*6750*/  LOP3.LUT R171, R171, 0x3, RZ, 0xc0, !PT ;  /* 0x00000003abab7812 */ /* 0x000fe400078ec0ff */
[----:B------:R-:W-:Y:S02]  /*6760*/  IADD3 R158, PT, PT, R159, R158, R157 ;  /* 0x0000009e9f9e7210 */ /* 0x000fe40007ffe09d */
[----:B------:R-:W-:Y:S02]  /*6770*/  LOP3.LUT R198, R198, 0x3, RZ, 0xc0, !PT ;  /* 0x00000003c6c67812 */ /* 0x000fe400078ec0ff */
[----:B------:R-:W-:-:S02]  /*6780*/  IADD3 R149, PT, PT, R149, R215, R192 ;  /* 0x000000d795957210 */ /* 0x000fc40007ffe0c0 */
[----:B------:R-:W-:Y:S02]  /*6790*/  LOP3.LUT R145, R145, 0xf, RZ, 0xc0, !PT ;  /* 0x0000000f91917812 */ /* 0x000fe400078ec0ff */
[----:B------:R-:W-:Y:S02]  /*67a0*/  IADD3 R146, PT, PT, R148, R147, R146 ;  /* 0x0000009394927210 */ /* 0x000fe40007ffe092 */
[----:B------:R-:W-:Y:S01]  /*67b0*/  LOP3.LUT R190, R190, 0x3, RZ, 0xc0, !PT ;  /* 0x00000003bebe7812 */ /* 0x000fe200078ec0ff */
[----:B------:R-:W-:Y:S01]  /*67c0*/  IMAD R158, R158, 0x10, R145 ;  /* 0x000000109e9e7824 */ /* 0x000fe200078e0291 */
[----:B------:R-:W-:Y:S01]  /*67d0*/  IADD3 R161, PT, PT, R163, R162, R161 ;  /* 0x000000a2a3a17210 */ /* 0x000fe20007ffe0a1 */
[----:B------:R-:W-:Y:S01]  /*67e0*/  IMAD.SHL.U32 R146, R146, 0x100, RZ ;  /* 0x0000010092927824 */ /* 0x000fe200078e00ff */
[----:B------:R-:W-:Y:S02]  /*67f0*/  IADD3 R169, PT, PT, R171, R170, R169 ;  /* 0x000000aaaba97210 */ /* 0x000fe40007ffe0a9 */
[----:B------:R-:W-:Y:S01]  /*6800*/  LOP3.LUT R182, R182, 0x3, RZ, 0xc0, !PT ;  /* 0x00000003b6b67812 */ /* 0x000fe200078ec0ff */
[----:B------:R-:W-:Y:S01]  /*6810*/  IMAD.SHL.U32 R161, R161, 0x100, RZ ;  /* 0x00000100a1a17824 */ /* 0x000fe200078e00ff */
[----:B------:R-:W-:-:S02]  /*6820*/  IADD3 R194, PT, PT, R198, R207, R194 ;  /* 0x000000cfc6c27210 */ /* 0x000fc40007ffe0c2 */
[----:B------:R-:W-:Y:S02]  /*6830*/  LOP3.LUT R149, R149, 0xf, RZ, 0xc0, !PT ;  /* 0x0000000f95957812 */ /* 0x000fe400078ec0ff */
[----:B------:R-:W-:Y:S02]  /*6840*/  IADD3 R188, PT, PT, R190, R223, R188 ;  /* 0x000000dfbebc7210 */ /* 0x000fe40007ffe0bc */
[----:B------:R-:W-:Y:S01]  /*6850*/  LOP3.LUT R145, R184, 0xf00, RZ, 0xe2, !PT ;  /* 0x00000f00b8917812 */ /* 0x000fe200078ee2ff */
[----:B------:R-:W-:Y:S01]  /*6860*/  IMAD R149, R194, 0x10, R149 ;  /* 0x00000010c2957824 */ /* 0x000fe200078e0295 */
[----:B------:R-:W-:Y:S02]  /*6870*/  IADD3 R180, PT, PT, R182, R201, R180 ;  /* 0x000000c9b6b47210 */ /* 0x000fe40007ffe0b4 */
[----:B------:R-:W-:Y:S01]  /*6880*/  LOP3.LUT R169, R169, 0xf, RZ, 0xc0, !PT ;  /* 0x0000000fa9a97812 */ /* 0x000fe200078ec0ff */
[----:B------:R-:W-:Y:S01]  /*6890*/  IMAD R188, R188, 0x1000, R145 ;  /* 0x00001000bcbc7824 */ /* 0x000fe200078e0291 */
[----:B------:R-:W-:-:S02]  /*68a0*/  LOP3.LUT R152, R152, 0x3, RZ, 0xc0, !PT ;  /* 0x0000000398987812 */ /* 0x000fc400078ec0ff */
[----:B------:R-:W-:Y:S01]  /*68b0*/  LOP3.LUT R167, R167, 0x3, RZ, 0xc0, !PT ;  /* 0x00000003a7a77812 */ /* 0x000fe200078ec0ff */
[----:B------:R-:W-:Y:S01]  /*68c0*/  IMAD R169, R180, 0x10, R169 ;  /* 0x00000010b4a97824 */ /* 0x000fe200078e02a9 */
[----:B------:R-:W-:Y:S02]  /*68d0*/  LOP3.LUT R145, R146, 0xf00, RZ, 0xe2, !PT ;  /* 0x00000f0092917812 */ /* 0x000fe400078ee2ff */
[----:B------:R-:W-:Y:S02]  /*68e0*/  IADD3 R150, PT, PT, R152, R151, R150 ;  /* 0x0000009798967210 */ /* 0x000fe40007ffe096 */
[----:B------:R-:W-:Y:S02]  /*68f0*/  IADD3 R165, PT, PT, R167, R166, R165 ;  /* 0x000000a6a7a57210 */ /* 0x000fe40007ffe0a5 */
[----:B------:R-:W-:Y:S01]  /*6900*/  LOP3.LUT R146, R161, 0xf00, RZ, 0xe2, !PT ;  /* 0x00000f00a1927812 */ /* 0x000fe200078ee2ff */
[----:B------:R-:W-:Y:S01]  /*6910*/  IMAD R145, R150, 0x1000, R145 ;  /* 0x0000100096917824 */ /* 0x000fe200078e0291 */
[----:B------:R-:W-:-:S02]  /*6920*/  LOP3.LUT R149, R149, 0xff, RZ, 0xc0, !PT ;  /* 0x000000ff95957812 */ /* 0x000fc400078ec0ff */
[----:B------:R-:W-:Y:S01]  /*6930*/  LOP3.LUT R158, R158, 0xff, RZ, 0xc0, !PT ;  /* 0x000000ff9e9e7812 */ /* 0x000fe200078ec0ff */
[----:B------:R-:W-:Y:S01]  /*6940*/  IMAD R146, R165, 0x1000, R146 ;  /* 0x00001000a5927824 */ /* 0x000fe200078e0292 */
[----:B------:R-:W-:Y:S01]  /*6950*/  LOP3.LUT R169, R169, 0xff, RZ, 0xc0, !PT ;  /* 0x000000ffa9a97812 */ /* 0x000fe200078ec0ff */
[----:B------:R-:W-:Y:S01]  /*6960*/  IMAD.IADD R149, R188, 0x1, R149 ;  /* 0x00000001bc957824 */ /* 0x000fe200078e0295 */
[-C--:B------:R-:W-:Y:S01]  /*6970*/  ISETP.GT.U32.AND P2, PT, R173, R0.reuse, PT ;  /* 0x00000000ad00720c */ /* 0x080fe20003f44070 */
[----:B------:R-:W-:Y:S01]  /*6980*/  IMAD.IADD R145, R145, 0x1, R158 ;  /* 0x0000000191917824 */ /* 0x000fe200078e029e */
[----:B------:R-:W-:Y:S01]  /*6990*/  ISETP.GT.U32.AND P0, PT, R175, R0, PT ;  /* 0x00000000af00720c */ /* 0x000fe20003f04070 */
[----:B------:R-:W-:Y:S01]  /*69a0*/  IMAD.IADD R146, R146, 0x1, R169 ;  /* 0x0000000192927824 */ /* 0x000fe200078e02a9 */
[----:B------:R-:W-:Y:S02]  /*69b0*/  LOP3.LUT R149, R149, 0xffff, RZ, 0xc0, !PT ;  /* 0x0000ffff95957812 */ /* 0x000fe400078ec0ff */
[----:B------:R-:W-:-:S02]  /*69c0*/  ISETP.GT.U32.AND.EX P2, PT, R204, RZ, PT, P2 ;  /* 0x000000ffcc00720c */ /* 0x000fc40003f44120 */
[----:B------:R-:W-:Y:S02]  /*69d0*/  PRMT R17, R145, 0x5410, R146 ;  /* 0x0000541091117816 */ /* 0x000fe40000000092 */
[--C-:B------:R-:W-:Y:S02]  /*69e0*/  SHF.R.U32.HI R145, RZ, 0xf, R149.reuse ;  /* 0x0000000fff917819 */ /* 0x100fe40000011695 */
[----:B------:R-:W-:Y:S02]  /*69f0*/  FSEL R163, R18, -INF , !P2 ;  /* 0xff80000012a37808 */ /* 0x000fe40005000000 */
[----:B------:R-:W-:Y:S02]  /*6a00*/  ISETP.GT.U32.AND.EX P0, PT, R202, RZ, PT, P0 ;  /* 0x000000ffca00720c */ /* 0x000fe40003f04100 */
[----:B------:R-:W-:Y:S02]  /*6a10*/  LOP3.LUT P2, RZ, R145, 0x1, RZ, 0xc0, !PT ;  /* 0x0000000191ff7812 */ /* 0x000fe4000784c0ff */
[----:B------:R-:W-:-:S02]  /*6a20*/  SHF.R.U32.HI R145, RZ, 0xe, R149 ;  /* 0x0000000eff917819 */ /* 0x000fc40000011695 */
[----:B------:R-:W-:Y:S02]  /*6a30*/  FSEL R166, R19, -INF , !P0 ;  /* 0xff80000013a67808 */ /* 0x000fe40004000000 */
[----:B------:R-:W-:Y:S02]  /*6a40*/  LOP3.LUT P0, RZ, R145, 0x1, RZ, 0xc0, !PT ;  /* 0x0000000191ff7812 */ /* 0x000fe4000780c0ff */
[--C-:B------:R-:W-:Y:S02]  /*6a50*/  SHF.R.U32.HI R19, RZ, 0xd, R149.reuse ;  /* 0x0000000dff137819 */ /* 0x100fe40000011695 */
[----:B------:R-:W-:Y:S01]  /*6a60*/  FSEL R168, R21, -INF , !P0 ;  /* 0xff80000015a87808 */ /* 0x000fe20004000000 */
[----:B------:R-:W-:Y:S01]  /*6a70*/  FMUL R21, R55, UR29 ;  /* 0x0000001d37157c20 */ /* 0x000fe20008400000 */
[----:B------:R-:W-:Y:S02]  /*6a80*/  LOP3.LUT P0, RZ, R19, 0x1, RZ, 0xc0, !PT ;  /* 0x0000000113ff7812 */ /* 0x000fe4000780c0ff */
[----:B------:R-:W-:-:S02]  /*6a90*/  SHF.R.U32.HI R19, RZ, 0xb, R149 ;  /* 0x0000000bff137819 */ /* 0x000fc40000011695 */
[----:B------:R-:W-:Y:S01]  /*6aa0*/  FSEL R167, R22, -INF , !P0 ;  /* 0xff80000016a77808 */ /* 0x000fe20004000000 */
[----:B------:R-:W-:Y:S01]  /*6ab0*/  FMUL R22, R36, UR29 ;  /* 0x0000001d24167c20 */ /* 0x000fe20008400000 */
[----:B------:R-:W-:Y:S01]  /*6ac0*/  LOP3.LUT P0, RZ, R19, 0x1, RZ, 0xc0, !PT ;  /* 0x0000000113ff7812 */ /* 0x000fe2000780c0ff */
[----:B------:R-:W-:Y:S01]  /*6ad0*/  FMUL R36, R51, UR29 ;  /* 0x0000001d33247c20 */ /* 0x000fe20008400000 */
[--C-:B------:R-:W-:Y:S02]  /*6ae0*/  SHF.R.U32.HI R19, RZ, 0xa, R149.reuse ;  /* 0x0000000aff137819 */ /* 0x100fe40000011695 */
[----:B------:R-:W-:Y:S01]  /*6af0*/  FSEL R162, R24, -INF , !P0 ;  /* 0xff80000018a27808 */ /* 0x000fe20004000000 */
[----:B------:R-:W-:Y:S01]  /*6b00*/  FMUL R24, R30, UR29 ;  /* 0x0000001d1e187c20 */ /* 0x000fe20008400000 */
[----:B------:R-:W-:Y:S01]  /*6b10*/  LOP3.LUT P0, RZ, R19, 0x1, RZ, 0xc0, !PT ;  /* 0x0000000113ff7812 */ /* 0x000fe2000780c0ff */
[----:B------:R-:W-:Y:S01]  /*6b20*/  FMUL R30, R57, UR29 ;  /* 0x0000001d391e7c20 */ /* 0x000fe20008400000 */
[----:B------:R-:W-:-:S02]  /*6b30*/  SHF.R.U32.HI R19, RZ, 0x8, R149 ;  /* 0x00000008ff137819 */ /* 0x000fc40000011695 */
[----:B------:R-:W-:Y:S01]  /*6b40*/  FSEL R159, R25, -INF , !P0 ;  /* 0xff800000199f7808 */ /* 0x000fe20004000000 */
[----:B------:R-:W-:Y:S01]  /*6b50*/  FMUL R25, R60, UR29 ;  /* 0x0000001d3c197c20 */ /* 0x000fe20008400000 */
[--C-:B------:R-:W-:Y:S02]  /*6b60*/  SHF.R.U32.HI R18, RZ, 0xc, R149.reuse ;  /* 0x0000000cff127819 */ /* 0x100fe40000011695 */
[----:B------:R-:W-:Y:S02]  /*6b70*/  LOP3.LUT P0, RZ, R19, 0x1, RZ, 0xc0, !PT ;  /* 0x0000000113ff7812 */ /* 0x000fe4000780c0ff */
[----:B------:R-:W-:Y:S02]  /*6b80*/  SHF.R.U32.HI R19, RZ, 0x7, R149 ;  /* 0x00000007ff137819 */ /* 0x000fe40000011695 */
[----:B------:R-:W-:Y:S02]  /*6b90*/  FSEL R165, R20, -INF , !P2 ;  /* 0xff80000014a57808 */ /* 0x000fe40005000000 */
[----:B------:R-:W-:-:S02]  /*6ba0*/  LOP3.LUT P2, RZ, R18, 0x1, RZ, 0xc0, !PT ;  /* 0x0000000112ff7812 */ /* 0x000fc4000784c0ff */
[----:B------:R-:W-:Y:S01]  /*6bb0*/  FSEL R157, R27, -INF , !P0 ;  /* 0xff8000001b9d7808 */ /* 0x000fe20004000000 */
[----:B------:R-:W-:Y:S01]  /*6bc0*/  FMUL R27, R29, UR29 ;  /* 0x0000001d1d1b7c20 */ /* 0x000fe20008400000 */
[--C-:B------:R-:W-:Y:S01]  /*6bd0*/  SHF.R.U32.HI R18, RZ, 0x9, R149.reuse ;  /* 0x00000009ff127819 */ /* 0x100fe20000011695 */
[----:B------:R-:W-:Y:S01]  /*6be0*/  FMUL R29, R53, UR29 ;  /* 0x0000001d351d7c20 */ /* 0x000fe20008400000 */
[----:B------:R-:W-:Y:S02]  /*6bf0*/  LOP3.LUT P0, RZ, R19, 0x1, RZ, 0xc0, !PT ;  /* 0x0000000113ff7812 */ /* 0x000fe4000780c0ff */
[----:B------:R-:W-:Y:S02]  /*6c00*/  SHF.R.U32.HI R19, RZ, 0x5, R149 ;  /* 0x00000005ff137819 */ /* 0x000fe40000011695 */
[----:B------:R-:W-:Y:S01]  /*6c10*/  FSEL R161, R23, -INF , !P2 ;  /* 0xff80000017a17808 */ /* 0x000fe20005000000 */
[----:B------:R-:W-:Y:S01]  /*6c20*/  FMUL R23, R58, UR29 ;  /* 0x0000001d3a177c20 */ /* 0x000fe20008400000 */
[----:B------:R-:W-:-:S02]  /*6c30*/  LOP3.LUT P2, RZ, R18, 0x1, RZ, 0xc0, !PT ;  /* 0x0000000112ff7812 */ /* 0x000fc4000784c0ff */
[----:B------:R-:W-:Y:S01]  /*6c40*/  FSEL R158, R28, -INF , !P0 ;  /* 0xff8000001c9e7808 */ /* 0x000fe20004000000 */
[----:B------:R-:W-:Y:S01]  /*6c50*/  FMUL R28, R62, UR29 ;  /* 0x0000001d3e1c7c20 */ /* 0x000fe20008400000 */
[--C-:B------:R-:W-:Y:S02]  /*6c60*/  SHF.R.U32.HI R18, RZ, 0x6, R149.reuse ;  /* 0x00000006ff127819 */ /* 0x100fe40000011695 */
[----:B------:R-:W-:Y:S02]  /*6c70*/  LOP3.LUT P0, RZ, R19, 0x1, RZ, 0xc0, !PT ;  /* 0x0000000113ff7812 */ /* 0x000fe4000780c0ff */
[----:B------:R-:W-:Y:S02]  /*6c80*/  SHF.R.U32.HI R19, RZ, 0x4, R149 ;  /* 0x00000004ff137819 */ /* 0x000fe40000011695 */
[----:B------:R-:W-:Y:S01]  /*6c90*/  FSEL R160, R26, -INF , !P2 ;  /* 0xff8000001aa07808 */ /* 0x000fe20005000000 */
[----:B------:R-:W-:Y:S01]  /*6ca0*/  FMUL R26, R56, UR29 ;  /* 0x0000001d381a7c20 */ /* 0x000fe20008400000 */
[----:B------:R-:W-:-:S02]  /*6cb0*/  LOP3.LUT P2, RZ, R18, 0x1, RZ, 0xc0, !PT ;  /* 0x0000000112ff7812 */ /* 0x000fc4000784c0ff */
[----:B------:R-:W-:Y:S02]  /*6cc0*/  FSEL R24, R24, -INF , !P0 ;  /* 0xff80000018187808 */ /* 0x000fe40004000000 */
[--C-:B------:R-:W-:Y:S02]  /*6cd0*/  SHF.R.U32.HI R147, RZ, 0x1, R149.reuse ;  /* 0x00000001ff937819 */ /* 0x100fe40000011695 */
[--C-:B------:R-:W-:Y:S02]  /*6ce0*/  SHF.R.U32.HI R18, RZ, 0x3, R149.reuse ;  /* 0x00000003ff127819 */ /* 0x100fe40000011695 */
[----:B------:R-:W-:Y:S02]  /*6cf0*/  LOP3.LUT P0, RZ, R19, 0x1, RZ, 0xc0, !PT ;  /* 0x0000000113ff7812 */ /* 0x000fe4000780c0ff */
[----:B------:R-:W-:Y:S02]  /*6d00*/  SHF.R.U32.HI R149, RZ, 0x2, R149 ;  /* 0x00000002ff957819 */ /* 0x000fe40000011695 */
[----:B------:R-:W-:-:S02]  /*6d10*/  FSEL R27, R27, -INF , !P2 ;  /* 0xff8000001b1b7808 */ /* 0x000fc40005000000 */
[----:B------:R-:W-:Y:S01]  /*6d20*/  FSEL R155, R31, -INF , !P0 ;  /* 0xff8000001f9b7808 */ /* 0x000fe20004000000 */
[----:B------:R-:W-:Y:S01]  /*6d30*/  FMUL R31, R52, UR29 ;  /* 0x0000001d341f7c20 */ /* 0x000fe20008400000 */
[----:B------:R-:W-:Y:S02]  /*6d40*/  ISETP.GT.U32.AND.EX P1, PT, R206, RZ, PT, P1 ;  /* 0x000000ffce00720c */ /* 0x000fe40003f24110 */
[----:B------:R-:W-:Y:S02]  /*6d50*/  LOP3.LUT P2, RZ, R18, 0x1, RZ, 0xc0, !PT ;  /* 0x0000000112ff7812 */ /* 0x000fe4000784c0ff */
[----:B------:R-:W-:Y:S02]  /*6d60*/  LOP3.LUT P0, RZ, R149, 0x1, RZ, 0xc0, !PT ;  /* 0x0000000195ff7812 */ /* 0x000fe4000780c0ff */
[----:B------:R-:W-:Y:S02]  /*6d70*/  SHF.R.U64 R18, R17, 0x1e, RZ ;  /* 0x0000001e11127819 */ /* 0x000fe400000012ff */
[----:B------:R-:W-:-:S02]  /*6d80*/  FSEL R164, R164, -INF , !P1 ;  /* 0xff800000a4a47808 */ /* 0x000fc40004800000 */
[----:B------:R-:W-:Y:S01]  /*6d90*/  FSEL R156, R33, -INF , !P0 ;  /* 0xff800000219c7808 */ /* 0x000fe20004000000 */
[----:B------:R-:W-:Y:S01]  /*6da0*/  FMUL R33, R49, UR29 ;  /* 0x0000001d31217c20 */ /* 0x000fe20008400000 */
[----:B------:R-:W-:Y:S01]  /*6db0*/  LOP3.LUT P1, RZ, R147, 0x1, RZ, 0xc0, !PT ;  /* 0x0000000193ff7812 */ /* 0x000fe2000782c0ff */
[----:B------:R-:W-:Y:S01]  /*6dc0*/  FMUL R49, R63, UR29 ;  /* 0x0000001d3f317c20 */ /* 0x000fe20008400000 */
[----:B------:R-:W-:Y:S02]  /*6dd0*/  LOP3.LUT P0, RZ, R18, 0x1, RZ, 0xc0, !PT ;  /* 0x0000000112ff7812 */ /* 0x000fe4000780c0ff */
[C---:B------:R-:W-:Y:S02]  /*6de0*/  SHF.R.U64 R19, R17.reuse, 0x1f, RZ ;  /* 0x0000001f11137819 */ /* 0x040fe400000012ff */
[----:B------:R-:W-:Y:S02]  /*6df0*/  SHF.R.U64 R18, R17, 0x1d, RZ ;  /* 0x0000001d11127819 */ /* 0x000fe400000012ff */
[----:B------:R-:W-:Y:S01]  /*6e00*/  FSEL R146, R32, -INF , !P2 ;  /* 0xff80000020927808 */ /* 0x000fe20005000000 */
[----:B------:R-:W-:Y:S01]  /*6e10*/  FMUL R32, R59, UR29 ;  /* 0x0000001d3b207c20 */ /* 0x000fe20008400000 */
[----:B------:R-:W-:Y:S01]  /*6e20*/  FSEL R149, R34, -INF , !P1 ;  /* 0xff80000022957808 */ /* 0x000fe20004800000 */
[----:B------:R-:W-:Y:S01]  /*6e30*/  FMUL R34, R54, UR29 ;  /* 0x0000001d36227c20 */ /* 0x000fe20008400000 */
[----:B------:R-:W-:-:S02]  /*6e40*/  LOP3.LUT P2, RZ, R19, 0x1, RZ, 0xc0, !PT ;  /* 0x0000000113ff7812 */ /* 0x000fc4000784c0ff */
[----:B------:R-:W-:Y:S02]  /*6e50*/  LOP3.LUT P1, RZ, R18, 0x1, RZ, 0xc0, !PT ;  /* 0x0000000112ff7812 */ /* 0x000fe4000782c0ff */
[C---:B------:R-:W-:Y:S02]  /*6e60*/  SHF.R.U64 R18, R17.reuse, 0x1b, RZ ;  /* 0x0000001b11127819 */ /* 0x040fe400000012ff */
[----:B------:R-:W-:Y:S02]  /*6e70*/  FSEL R22, R22, -INF , !P2 ;  /* 0xff80000016167808 */ /* 0x000fe40005000000 */
[----:B------:R-:W-:Y:S02]  /*6e80*/  LOP3.LUT P2, RZ, R18, 0x1, RZ, 0xc0, !PT ;  /* 0x0000000112ff7812 */ /* 0x000fe4000784c0ff */
[C---:B------:R-:W-:Y:S02]  /*6e90*/  SHF.R.U64 R19, R17.reuse, 0x1c, RZ ;  /* 0x0000001c11137819 */ /* 0x040fe400000012ff */
[----:B------:R-:W-:-:S02]  /*6ea0*/  SHF.R.U64 R18, R17, 0x1a, RZ ;  /* 0x0000001a11127819 */ /* 0x000fc400000012ff */
[----:B------:R-:W-:Y:S01]  /*6eb0*/  FSEL R147, R35, -INF , !P6 ;  /* 0xff80000023937808 */ /* 0x000fe20007000000 */
[----:B------:R-:W-:Y:S01]  /*6ec0*/  FMUL R35, R47, UR29 ;  /* 0x0000001d2f237c20 */ /* 0x000fe20008400000 */
[----:B------:R-:W-:Y:S02]  /*6ed0*/  FSEL R153, R37, -INF , !P0 ;  /* 0xff80000025997808 */ /* 0x000fe40004000000 */
[----:B------:R-:W-:Y:S02]  /*6ee0*/  LOP3.LUT P6, RZ, R19, 0x1, RZ, 0xc0, !PT ;  /* 0x0000000113ff7812 */ /* 0x000fe400078cc0ff */
[----:B------:R-:W-:Y:S02]  /*6ef0*/  LOP3.LUT P0, RZ, R18, 0x1, RZ, 0xc0, !PT ;  /* 0x0000000112ff7812 */ /* 0x000fe4000780c0ff */
[----:B------:R-:W-:Y:S02]  /*6f00*/  SHF.R.U64 R18, R17, 0x18, RZ ;  /* 0x0000001811127819 */ /* 0x000fe400000012ff */
[----:B------:R-:W-:-:S02]  /*6f10*/  FSEL R154, R39, -INF , !P6 ;  /* 0xff800000279a7808 */ /* 0x000fc40007000000 */
[----:B------:R-:W-:Y:S02]  /*6f20*/  LOP3.LUT P6, RZ, R18, 0x1, RZ, 0xc0, !PT ;  /* 0x0000000112ff7812 */ /* 0x000fe400078cc0ff */
[C---:B------:R-:W-:Y:S02]  /*6f30*/  SHF.R.U64 R19, R17.reuse, 0x19, RZ ;  /* 0x0000001911137819 */ /* 0x040fe400000012ff */
[----:B------:R-:W-:Y:S02]  /*6f40*/  SHF.R.U64 R18, R17, 0x17, RZ ;  /* 0x0000001711127819 */ /* 0x000fe400000012ff */
[----:B------:R-:W-:Y:S02]  /*6f50*/  FSEL R38, R38, -INF , !P1 ;  /* 0xff80000026267808 */ /* 0x000fe40004800000 */
[----:B------:R-:W-:Y:S02]  /*6f60*/  FSEL R151, R40, -INF , !P2 ;  /* 0xff80000028977808 */ /* 0x000fe40005000000 */
[----:B------:R-:W-:-:S02]  /*6f70*/  LOP3.LUT P1, RZ, R19, 0x1, RZ, 0xc0, !PT ;  /* 0x0000000113ff7812 */ /* 0x000fc4000782c0ff */
[----:B------:R-:W-:Y:S02]  /*6f80*/  LOP3.LUT P2, RZ, R18, 0x1, RZ, 0xc0, !PT ;  /* 0x0000000112ff7812 */ /* 0x000fe4000784c0ff */
[C---:B------:R-:W-:Y:S02]  /*6f90*/  SHF.R.U64 R18, R17.reuse, 0x15, RZ ;  /* 0x0000001511127819 */ /* 0x040fe400000012ff */
[----:B------:R-:W-:Y:S02]  /*6fa0*/  FSEL R148, R42, -INF , !P1 ;  /* 0xff8000002a947808 */ /* 0x000fe40004800000 */
[----:B------:R-:W-:Y:S02]  /*6fb0*/  LOP3.LUT P1, RZ, R18, 0x1, RZ, 0xc0, !PT ;  /* 0x0000000112ff7812 */ /* 0x000fe4000782c0ff */
[----:B------:R-:W-:Y:S02]  /*6fc0*/  FMNMX3 R18, R4, R5, R6, !PT ;  /* 0x0000000504127276 */ /* 0x000fe40007800006 */
[----:B------:R-:W-:-:S02]  /*6fd0*/  SHF.R.U64 R19, R17, 0x16, RZ ;  /* 0x0000001611137819 */ /* 0x000fc400000012ff */
[----:B------:R-:W-:Y:S02]  /*6fe0*/  FMNMX3 R18, R18, R7, R8, !PT ;  /* 0x0000000712127276 */ /* 0x000fe40007800008 */
[----:B------:R-:W-:Y:S01]  /*6ff0*/  FSEL R145, R41, -INF , !P0 ;  /* 0xff80000029917808 */ /* 0x000fe20004000000 */
[----:B------:R-:W-:Y:S01]  /*7000*/  FMUL R41, R45, UR29 ;  /* 0x0000001d2d297c20 */ /* 0x000fe20008400000 */
[----:B------:R-:W-:Y:S01]  /*7010*/  FMNMX3 R18, R18, R10, R9, !PT ;  /* 0x0000000a12127276 */ /* 0x000fe20007800009 */
[----:B------:R-:W-:Y:S01]  /*7020*/  FMUL R45, R61, UR29 ;  /* 0x0000001d3d2d7c20 */ /* 0x000fe20008400000 */
[----:B------:R-:W-:Y:S02]  /*7030*/  LOP3.LUT P0, RZ, R19, 0x1, RZ, 0xc0, !PT ;  /* 0x0000000113ff7812 */ /* 0x000fe4000780c0ff */
[----:B------:R-:W-:Y:S02]  /*7040*/  FMNMX3 R18, R18, R12, R11, !PT ;  /* 0x0000000c12127276 */ /* 0x000fe4000780000b */
[----:B------:R-:W-:-:S02]  /*7050*/  SHF.R.U64 R19, R17, 0x13, RZ ;  /* 0x0000001311137819 */ /* 0x000fc400000012ff */
[----:B------:R-:W-:Y:S02]  /*7060*/  FMNMX3 R18, R18, R14, R13, !PT ;  /* 0x0000000e12127276 */ /* 0x000fe4000780000d */
[----:B------:R-:W-:Y:S02]  /*7070*/  FSEL R150, R44, -INF , !P2 ;  /* 0xff8000002c967808 */ /* 0x000fe40005000000 */
[----:B------:R-:W-:Y:S02]  /*7080*/  FMNMX3 R18, R18, R16, R15, !PT ;  /* 0x0000001012127276 */ /* 0x000fe4000780000f */
[----:B------:R-:W-:Y:S02]  /*7090*/  LOP3.LUT P2, RZ, R19, 0x1, RZ, 0xc0, !PT ;  /* 0x0000000113ff7812 */ /* 0x000fe4000784c0ff */
[----:B------:R-:W-:Y:S02]  /*70a0*/  FMNMX3 R18, R18, R164, R163, !PT ;  /* 0x000000a412127276 */ /* 0x000fe400078000a3 */
[----:B------:R-:W-:-:S02]  /*70b0*/  SHF.R.U64 R20, R17, 0x14, RZ ;  /* 0x0000001411147819 */ /* 0x000fc400000012ff */
[----:B------:R-:W-:Y:S02]  /*70c0*/  FMNMX3 R18, R18, R166, R165, !PT ;  /* 0x000000a612127276 */ /* 0x000fe400078000a5 */
[----:B------:R-:W-:Y:S02]  /*70d0*/  SHF.R.U64 R19, R17, 0x11, RZ ;  /* 0x0000001111137819 */ /* 0x000fe400000012ff */
[----:B------:R-:W-:Y:S02]  /*70e0*/  FMNMX3 R18, R18, R168, R167, !PT ;  /* 0x000000a812127276 */ /* 0x000fe400078000a7 */
[----:B------:R-:W-:Y:S02]  /*70f0*/  FSEL R43, R43, -INF , !P6 ;  /* 0xff8000002b2b7808 */ /* 0x000fe40007000000 */
[----:B------:R-:W-:Y:S02]  /*7100*/  FMNMX3 R18, R18, R161, R162, !PT ;  /* 0x000000a112127276 */ /* 0x000fe400078000a2 */
[----:B------:R-:W-:-:S02]  /*7110*/  FSEL R152, R46, -INF , !P1 ;  /* 0xff8000002e987808 */ /* 0x000fc40004800000 */
[----:B------:R-:W-:Y:S02]  /*7120*/  FMNMX3 R18, R18, R159, R160, !PT ;  /* 0x0000009f12127276 */ /* 0x000fe400078000a0 */
[----:B------:R-:W-:Y:S02]  /*7130*/  LOP3.LUT P6, RZ, R20, 0x1, RZ, 0xc0, !PT ;  /* 0x0000000114ff7812 */ /* 0x000fe400078cc0ff */
        /* <DEDUP_REMOVED lines=14> */
[C---:B------:R-:W-:Y:S02]  /*7220*/  SHF.R.U64 R20, R17.reuse, 0x10, RZ ;  /* 0x0000001011147819 */ /* 0x040fe400000012ff */
[----:B------:R-:W-:-:S02]  /*7230*/  SHF.R.U64 R19, R17, 0xd, RZ ;  /* 0x0000000d11137819 */ /* 0x000fc400000012ff */
[----:B------:R-:W-:Y:S02]  /*7240*/  FMNMX3 R18, R18, R145, R148, !PT ;  /* 0x0000009112127276 */ /* 0x000fe40007800094 */
[----:B------:R-:W-:Y:S02]  /*7250*/  FSEL R35, R35, -INF , !P6 ;  /* 0xff80000023237808 */ /* 0x000fe40007000000 */
[----:B------:R-:W-:Y:S02]  /*7260*/  FSEL R50, R50, -INF , !P1 ;  /* 0xff80000032327808 */ /* 0x000fe40004800000 */
[----:B------:R-:W-:Y:S02]  /*7270*/  LOP3.LUT P6, RZ, R20, 0x1, RZ, 0xc0, !PT ;  /* 0x0000000114ff7812 */ /* 0x000fe400078cc0ff */
[----:B------:R-:W-:Y:S02]  /*7280*/  LOP3.LUT P1, RZ, R19, 0x1, RZ, 0xc0, !PT ;  /* 0x0000000113ff7812 */ /* 0x000fe4000782c0ff */
[----:B------:R-:W-:-:S02]  /*7290*/  FMNMX3 R18, R18, R43, R150, !PT ;  /* 0x0000002b12127276 */ /* 0x000fc40007800096 */
[C---:B------:R-:W-:Y:S02]  /*72a0*/  SHF.R.U64 R20, R17.reuse, 0xe, RZ ;  /* 0x0000000e11147819 */ /* 0x040fe400000012ff */
[----:B------:R-:W-:Y:S02]  /*72b0*/  SHF.R.U64 R19, R17, 0xb, RZ ;  /* 0x0000000b11137819 */ /* 0x000fe400000012ff */
[----:B------:R-:W-:Y:S02]  /*72c0*/  FSEL R33, R33, -INF , !P0 ;  /* 0xff80000021217808 */ /* 0x000fe40004000000 */
[----:B------:R-:W-:Y:S02]  /*72d0*/  FSEL R31, R31, -INF , !P2 ;  /* 0xff8000001f1f7808 */ /* 0x000fe40005000000 */
[----:B------:R-:W-:Y:S02]  /*72e0*/  FMNMX3 R18, R18, R41, R152, !PT ;  /* 0x0000002912127276 */ /* 0x000fe40007800098 */
[----:B------:R-:W-:-:S02]  /*72f0*/  LOP3.LUT P0, RZ, R20, 0x1, RZ, 0xc0, !PT ;  /* 0x0000000114ff7812 */ /* 0x000fc4000780c0ff */
[----:B------:R-:W-:Y:S02]  /*7300*/  LOP3.LUT P2, RZ, R19, 0x1, RZ, 0xc0, !PT ;  /* 0x0000000113ff7812 */ /* 0x000fe4000784c0ff */
[C---:B------:R-:W-:Y:S02]  /*7310*/  SHF.R.U64 R20, R17.reuse, 0xc, RZ ;  /* 0x0000000c11147819 */ /* 0x040fe400000012ff */
[----:B------:R-:W-:Y:S02]  /*7320*/  SHF.R.U64 R19, R17, 0x9, RZ ;  /* 0x0000000911137819 */ /* 0x000fe400000012ff */
[----:B------:R-:W-:Y:S02]  /*7330*/  FMNMX3 R18, R18, R35, R48, !PT ;  /* 0x0000002312127276 */ /* 0x000fe40007800030 */
[----:B------:R-:W-:Y:S02]  /*7340*/  FSEL R36, R36, -INF , !P6 ;  /* 0xff80000024247808 */ /* 0x000fe40007000000 */
[----:B------:R-:W-:-:S02]  /*7350*/  FSEL R34, R34, -INF , !P1 ;  /* 0xff80000022227808 */ /* 0x000fc40004800000 */
[----:B------:R-:W-:Y:S02]  /*7360*/  LOP3.LUT P6, RZ, R20, 0x1, RZ, 0xc0, !PT ;  /* 0x0000000114ff7812 */ /* 0x000fe400078cc0ff */
[----:B------:R-:W-:Y:S02]  /*7370*/  LOP3.LUT P1, RZ, R19, 0x1, RZ, 0xc0, !PT ;  /* 0x0000000113ff7812 */ /* 0x000fe4000782c0ff */
[C---:B------:R-:W-:Y:S02]  /*7380*/  SHF.R.U64 R20, R17.reuse, 0xa, RZ ;  /* 0x0000000a11147819 */ /* 0x040fe400000012ff */
[----:B------:R-:W-:Y:S02]  /*7390*/  SHF.R.U64 R19, R17, 0x7, RZ ;  /* 0x0000000711137819 */ /* 0x000fe400000012ff */
[----:B------:R-:W-:Y:S02]  /*73a0*/  FMNMX3 R18, R18, R33, R50, !PT ;  /* 0x0000002112127276 */ /* 0x000fe40007800032 */
[----:B------:R-:W-:-:S02]  /*73b0*/  FSEL R29, R29, -INF , !P0 ;  /* 0xff8000001d1d7808 */ /* 0x000fc40004000000 */
[----:B------:R-:W-:Y:S02]  /*73c0*/  FSEL R26, R26, -INF , !P2 ;  /* 0xff8000001a1a7808 */ /* 0x000fe40005000000 */
[----:B------:R-:W-:Y:S02]  /*73d0*/  LOP3.LUT P0, RZ, R20, 0x1, RZ, 0xc0, !PT ;  /* 0x0000000114ff7812 */ /* 0x000fe4000780c0ff */
[----:B------:R-:W-:Y:S02]  /*73e0*/  LOP3.LUT P2, RZ, R19, 0x1, RZ, 0xc0, !PT ;  /* 0x0000000113ff7812 */ /* 0x000fe4000784c0ff */
[C---:B------:R-:W-:Y:S02]  /*73f0*/  SHF.R.U64 R20, R17.reuse, 0x8, RZ ;  /* 0x0000000811147819 */ /* 0x040fe400000012ff */
[----:B------:R-:W-:Y:S02]  /*7400*/  SHF.R.U64 R19, R17, 0x5, RZ ;  /* 0x0000000511137819 */ /* 0x000fe400000012ff */
[----:B------:R-:W-:-:S02]  /*7410*/  FMNMX3 R18, R18, R36, R31, !PT ;  /* 0x0000002412127276 */ /* 0x000fc4000780001f */
[----:B------:R-:W-:Y:S02]  /*7420*/  FSEL R21, R21, -INF , !P6 ;  /* 0xff80000015157808 */ /* 0x000fe40007000000 */
[----:B------:R-:W-:Y:S02]  /*7430*/  FSEL R23, R23, -INF , !P1 ;  /* 0xff80000017177808 */ /* 0x000fe40004800000 */
[----:B------:R-:W-:Y:S02]  /*7440*/  LOP3.LUT P6, RZ, R20, 0x1, RZ, 0xc0, !PT ;  /* 0x0000000114ff7812 */ /* 0x000fe400078cc0ff */
[----:B------:R-:W-:Y:S02]  /*7450*/  LOP3.LUT P1, RZ, R19, 0x1, RZ, 0xc0, !PT ;  /* 0x0000000113ff7812 */ /* 0x000fe4000782c0ff */
[----:B------:R-:W-:Y:S02]  /*7460*/  FMNMX3 R18, R18, R29, R34, !PT ;  /* 0x0000001d12127276 */ /* 0x000fe40007800022 */
[----:B------:R-:W-:-:S02]  /*7470*/  SHF.R.U64 R20, R17, 0x6, RZ ;  /* 0x0000000611147819 */ /* 0x000fc400000012ff */
[----:B------:R-:W-:Y:S02]  /*7480*/  SHF.R.U64 R19, R17, 0x3, RZ ;  /* 0x0000000311137819 */ /* 0x000fe400000012ff */
[----:B------:R-:W-:Y:S02]  /*7490*/  FSEL R30, R30, -INF , !P0 ;  /* 0xff8000001e1e7808 */ /* 0x000fe40004000000 */
[----:B------:R-:W-:Y:S02]  /*74a0*/  FSEL R25, R25, -INF , !P2 ;  /* 0xff80000019197808 */ /* 0x000fe40005000000 */
[----:B------:R-:W-:Y:S02]  /*74b0*/  FMNMX3 R18, R18, R21, R26, !PT ;  /* 0x0000001512127276 */ /* 0x000fe4000780001a */
[----:B------:R-:W-:Y:S02]  /*74c0*/  LOP3.LUT P0, RZ, R20, 0x1, RZ, 0xc0, !PT ;  /* 0x0000000114ff7812 */ /* 0x000fe4000780c0ff */
[----:B------:R-:W-:-:S02]  /*74d0*/  LOP3.LUT P2, RZ, R19, 0x1, RZ, 0xc0, !PT ;  /* 0x0000000113ff7812 */ /* 0x000fc4000784c0ff */
[C---:B------:R-:W-:Y:S02]  /*74e0*/  SHF.R.U64 R20, R17.reuse, 0x4, RZ ;  /* 0x0000000411147819 */ /* 0x040fe400000012ff */
[C---:B------:R-:W-:Y:S02]  /*74f0*/  SHF.R.U64 R19, R17.reuse, 0x2, RZ ;  /* 0x0000000211137819 */ /* 0x040fe400000012ff */
[----:B------:R-:W-:Y:S02]  /*7500*/  SHF.R.U64 R17, R17, 0x1, RZ ;  /* 0x0000000111117819 */ /* 0x000fe400000012ff */
[----:B------:R-:W-:Y:S02]  /*7510*/  FSEL R32, R32, -INF , !P6 ;  /* 0xff80000020207808 */ /* 0x000fe40007000000 */
[----:B------:R-:W-:Y:S02]  /*7520*/  FMNMX3 R18, R18, R30, R23, !PT ;  /* 0x0000001e12127276 */ /* 0x000fe40007800017 */
[----:B------:R-:W-:-:S02]  /*7530*/  FSEL R45, R45, -INF , !P0 ;  /* 0xff8000002d2d7808 */ /* 0x000fc40004000000 */
[----:B------:R-:W-:Y:S01]  /*7540*/  LOP3.LUT P6, RZ, R20, 0x1, RZ, 0xc0, !PT ;  /* 0x0000000114ff7812 */ /* 0x000fe200078cc0ff */
[----:B------:R-:W-:Y:S01]  /*7550*/  FMUL R20, R64, UR29 ;  /* 0x0000001d40147c20 */ /* 0x000fe20008400000 */
[----:B------:R-:W-:Y:S01]  /*7560*/  LOP3.LUT P0, RZ, R19, 0x1, RZ, 0xc0, !PT ;  /* 0x0000000113ff7812 */ /* 0x000fe2000780c0ff */
[----:B------:R-:W-:Y:S01]  /*7570*/  FMUL R19, R65, UR29 ;  /* 0x0000001d41137c20 */ /* 0x000fe20008400000 */
[----:B------:R-:W-:Y:S02]  /*7580*/  FSEL R28, R28, -INF , !P1 ;  /* 0xff8000001c1c7808 */ /* 0x000fe40004800000 */
[----:B------:R-:W-:Y:S02]  /*7590*/  LOP3.LUT P1, RZ, R17, 0x1, RZ, 0xc0, !PT ;  /* 0x0000000111ff7812 */ /* 0x000fe4000782c0ff */
[----:B------:R-:W-:Y:S01]  /*75a0*/  FMNMX3 R17, R18, R32, R25, !PT ;  /* 0x0000002012117276 */ /* 0x000fe20007800019 */
[----:B------:R-:W-:Y:S01]  /*75b0*/  FMUL R18, R66, UR29 ;  /* 0x0000001d42127c20 */ /* 0x000fe20008400000 */
[----:B------:R-:W-:-:S02]  /*75c0*/  FSEL R49, R49, -INF , !P6 ;  /* 0xff80000031317808 */ /* 0x000fc40007000000 */
[----:B------:R-:W-:Y:S02]  /*75d0*/  FSEL R20, R20, -INF , !P2 ;  /* 0xff80000014147808 */ /* 0x000fe40005000000 */
[----:B------:R-:W-:Y:S01]  /*75e0*/  FMNMX3 R37, R17, R45, R28, !PT ;  /* 0x0000002d11257276 */ /* 0x000fe2000780001c */
[----:B------:R-:W-:Y:S01]  /*75f0*/  FMUL R17, R67, UR29 ;  /* 0x0000001d43117c20 */ /* 0x000fe20008400000 */
[----:B------:R-:W-:Y:S01]  /*7600*/  FSEL R19, R19, -INF , !P0 ;  /* 0xff80000013137808 */ /* 0x000fe20004000000 */
[----:B--2---:R-:W1:Y:S01]  /*7610*/  SYNCS.PHASECHK.TRANS64.TRYWAIT P0, [UR27], R142 ;  /* 0x0000008eff0075a7 */ /* 0x004e62000800111b */
[----:B------:R-:W-:Y:S02]  /*7620*/  FSEL R18, R18, -INF , !P1 ;  /* 0xff80000012127808 */ /* 0x000fe40004800000 */
[----:B------:R-:W-:Y:S02]  /*7630*/  FMNMX3 R37, R37, R49, R20, !PT ;  /* 0x0000003125257276 */ /* 0x000fe40007800014 */
[----:B------:R-:W-:-:S02]  /*7640*/  FSEL R17, R17, -INF , !P3 ;  /* 0xff80000011117808 */ /* 0x000fc40005800000 */
[----:B------:R-:W-:-:S04]  /*7650*/  FMNMX3 R37, R37, R19, R18, !PT ;  /* 0x0000001325257276 */ /* 0x000fc80007800012 */
[----:B------:R-:W-:-:S05]  /*7660*/  FMNMX3 R37, R37, R17, R140, !PT ;  /* 0x0000001125257276 */ /* 0x000fca000780008c */
[--C-:B------:R-:W-:Y:S01]  /*7670*/  FADD R4, R4, -R37.reuse ;  /* 0x8000002504047221 */ /* 0x100fe20000000000 */
[--C-:B------:R-:W-:Y:S01]  /*7680*/  FADD R163, R163, -R37.reuse ;  /* 0x80000025a3a37221 */ /* 0x100fe20000000000 */
[--C-:B------:R-:W-:Y:S01]  /*7690*/  FADD R165, R165, -R37.reuse ;  /* 0x80000025a5a57221 */ /* 0x100fe20000000000 */
[--C-:B------:R-:W-:Y:S01]  /*76a0*/  FADD R164, R164, -R37.reuse ;  /* 0x80000025a4a47221 */ /* 0x100fe20000000000 */
[----:B------:R-:W-:Y:S01]  /*76b0*/  FMUL R4, R4, 1.4426950216293334961 ;  /* 0x3fb8aa3b04047820 */ /* 0x000fe20000400000 */
[--C-:B------:R-:W-:Y:S01]  /*76c0*/  FADD R166, R166, -R37.reuse ;  /* 0x80000025a6a67221 */ /* 0x100fe20000000000 */
[--C-:B------:R-:W-:Y:S01]  /*76d0*/  FADD R168, R168, -R37.reuse ;  /* 0x80000025a8a87221 */ /* 0x100fe20000000000 */
[--C-:B------:R-:W-:Y:S01]  /*76e0*/  FADD R6, R6, -R37.reuse ;  /* 0x8000002506067221 */ /* 0x100fe20000000000 */
[----:B------:R2:W3:Y:S01]  /*76f0*/  MUFU.EX2 R51, R4 ;  /* 0x0000000400337308 */ /* 0x0004e20000000800 */
[--C-:B------:R-:W-:Y:S01]  /*7700*/  FADD R7, R7, -R37.reuse ;  /* 0x8000002507077221 */ /* 0x100fe20000000000 */
[--C-:B------:R-:W-:Y:S01]  /*7710*/  FADD R8, R8, -R37.reuse ;  /* 0x8000002508087221 */ /* 0x100fe20000000000 */
[--C-:B------:R-:W-:Y:S01]  /*7720*/  FADD R10, R10, -R37.reuse ;  /* 0x800000250a0a7221 */ /* 0x100fe20000000000 */
[--C-:B------:R-:W-:Y:S01]  /*7730*/  FADD R9, R9, -R37.reuse ;  /* 0x8000002509097221 */ /* 0x100fe20000000000 */
[--C-:B------:R-:W-:Y:S01]  /*7740*/  FADD R12, R12, -R37.reuse ;  /* 0x800000250c0c7221 */ /* 0x100fe20000000000 */
[--C-:B------:R-:W-:Y:S01]  /*7750*/  FADD R11, R11, -R37.reuse ;  /* 0x800000250b0b7221 */ /* 0x100fe20000000000 */
[--C-:B------:R-:W-:Y:S01]  /*7760*/  FADD R13, R13, -R37.reuse ;  /* 0x800000250d0d7221 */ /* 0x100fe20000000000 */
[--C-:B------:R-:W-:Y:S01]  /*7770*/  FADD R5, R5, -R37.reuse ;  /* 0x8000002505057221 */ /* 0x100fe20000000000 */
[--C-:B--2---:R-:W-:Y:S01]  /*7780*/  FADD R4, R14, -R37.reuse ;  /* 0x800000250e047221 */ /* 0x104fe20000000000 */
[----:B------:R-:W-:Y:S01]  /*7790*/  FMUL R64, R163, 1.4426950216293334961 ;  /* 0x3fb8aa3ba3407820 */ /* 0x000fe20000400000 */
        /* <DEDUP_REMOVED lines=14> */
[--C-:B------:R-:W-:Y:S01]  /*7880*/  FADD R4, R16, -R37.reuse ;  /* 0x8000002510047221 */ /* 0x100fe20000000000 */
[----:B------:R-:W2:Y:S01]  /*7890*/  MUFU.EX2 R53, R6 ;  /* 0x0000000600357308 */ /* 0x000ea20000000800 */
[----:B------:R-:W-:-:S07]  /*78a0*/  FADD R167, R167, -R37 ;  /* 0x80000025a7a77221 */ /* 0x000fce0000000000 */
[----:B------:R-:W4:Y:S08]  /*78b0*/  MUFU.EX2 R54, R7 ;  /* 0x0000000700367308 */ /* 0x000f300000000800 */
[----:B------:R-:W0:Y:S08]  /*78c0*/  MUFU.EX2 R55, R8 ;  /* 0x0000000800377308 */ /* 0x000e300000000800 */
        /* <DEDUP_REMOVED lines=11> */
[----:B------:R5:W0:Y:S02]  /*7980*/  MUFU.EX2 R52, R5 ;  /* 0x0000000500347308 */ /* 0x000a240000000800 */
[----:B-----5:R-:W-:Y:S01]  /*7990*/  FMUL R5, R4, 1.4426950216293334961 ;  /* 0x3fb8aa3b04057820 */ /* 0x020fe20000400000 */
[----:B------:R-:W-:-:S05]  /*79a0*/  FADD R4, R15, -R37 ;  /* 0x800000250f047221 */ /* 0x000fca0000000000 */
[----:B------:R-:W0:Y:S01]  /*79b0*/  MUFU.EX2 R15, R5 ;  /* 0x00000005000f7308 */ /* 0x000e220000000800 */
[----:B------:R-:W-:-:S07]  /*79c0*/  FMUL R4, R4, 1.4426950216293334961 ;  /* 0x3fb8aa3b04047820 */ /* 0x000fce0000400000 */
[----:B------:R5:W0:Y:S02]  /*79d0*/  MUFU.EX2 R60, R4 ;  /* 0x00000004003c7308 */ /* 0x000a240000000800 */
[----:B-----5:R-:W-:Y:S01]  /*79e0*/  IMAD.WIDE R4, R143, 0x2, R134 ;  /* 0x000000028f047825 */ /* 0x020fe200078e0286 */
[----:B-1234-:R-:W-:Y:S06]  /*79f0*/  @!P0 BRA `(.L_x_18) ;  /* 0x0000002c00bc8947 */ /* 0x01efec0003800000 */
.L_x_26:
[----:B------:R-:W-:-:S04]  /*7a00*/  IMAD.WIDE R8, R143, 0x2, R126 ;  /* 0x000000028f087825 */ /* 0x000fc800078e027e */
[----:B------:R-:W-:Y:S01]  /*7a10*/  FADD R161, R161, -R37 ;  /* 0x80000025a1a17221 */ /* 0x000fe20000000000 */
[----:B------:R-:W2:Y:S01]  /*7a20*/  LDG.E.U16 R40, desc[UR22][R4.64] ;  /* 0x0000001604287981 */ /* 0x000ea2000c1e1500 */
[----:B------:R-:W-:Y:S01]  /*7a30*/  FMUL R142, R167, 1.4426950216293334961 ;  /* 0x3fb8aa3ba78e7820 */ /* 0x000fe20000400000 */
[----:B------:R-:W-:-:S04]  /*7a40*/  IMAD.WIDE R10, R143, 0x2, R118 ;  /* 0x000000028f0a7825 */ /* 0x000fc800078e0276 */
[----:B------:R-:W-:Y:S01]  /*7a50*/  IMAD.WIDE R6, R143, 0x2, R132 ;  /* 0x000000028f067825 */ /* 0x000fe200078e0284 */
[----:B------:R1:W3:Y:S03]  /*7a60*/  LDG.E.U16 R44, desc[UR22][R8.64] ;  /* 0x00000016082c7981 */ /* 0x0002e6000c1e1500 */
[----:B------:R-:W-:Y:S01]  /*7a70*/  FMUL R161, R161, 1.4426950216293334961 ;  /* 0x3fb8aa3ba1a17820 */ /* 0x000fe20000400000 */
[----:B------:R-:W-:Y:S01]  /*7a80*/  FADD R159, R159, -R37 ;  /* 0x800000259f9f7221 */ /* 0x000fe20000000000 */
[C---:B------:R-:W-:Y:S01]  /*7a90*/  IMAD.WIDE R62, R143.reuse, 0x2, R110 ;  /* 0x000000028f3e7825 */ /* 0x040fe200078e026e */
[----:B------:R-:W4:Y:S03]  /*7aa0*/  LDG.E.U16 R42, desc[UR22][R10.64] ;  /* 0x000000160a2a7981 */ /* 0x000f26000c1e1500 */
[C---:B------:R-:W-:Y:S01]  /*7ab0*/  IMAD.WIDE R12, R143.reuse, 0x2, R124 ;  /* 0x000000028f0c7825 */ /* 0x040fe200078e027c */
[----:B------:R5:W2:Y:S03]  /*7ac0*/  LDG.E.U16 R39, desc[UR22][R6.64] ;  /* 0x0000001606277981 */ /* 0x000aa6000c1e1500 */
[C---:B------:R-:W-:Y:S01]  /*7ad0*/  IMAD.WIDE R170, R143.reuse, 0x2, R108 ;  /* 0x000000028faa7825 */ /* 0x040fe200078e026c */
[----:B------:R0:W2:Y:S03]  /*7ae0*/  LDG.E.U16 R46, desc[UR22][R62.64] ;  /* 0x000000163e2e7981 */ /* 0x0000a6000c1e1500 */
[----:B-1----:R-:W-:-:S04]  /*7af0*/  IMAD.WIDE R8, R143, 0x2, R116 ;  /* 0x000000028f087825 */ /* 0x002fc800078e0274 */
[----:B------:R-:W-:-:S04]  /*7b00*/  IMAD.WIDE R4, R143, 0x2, R122 ;  /* 0x000000028f047825 */ /* 0x000fc800078e027a */
[----:B-----5:R-:W-:Y:S01]  /*7b10*/  FADD R6, R157, -R37 ;  /* 0x800000259d067221 */ /* 0x020fe20000000000 */
[----:B------:R1:W-:Y:S01]  /*7b20*/  MUFU.EX2 R167, R161 ;  /* 0x000000a100a77308 */ /* 0x0003e20000000800 */
[----:B------:R5:W2:Y:S01]  /*7b30*/  LDG.E.U16 R47, desc[UR22][R12.64] ;  /* 0x000000160c2f7981 */ /* 0x000aa2000c1e1500 */
[----:B------:R-:W-:-:S04]  /*7b40*/  IMAD.WIDE R10, R143, 0x2, R130 ;  /* 0x000000028f0a7825 */ /* 0x000fc800078e0282 */
[----:B------:R-:W-:Y:S01]  /*7b50*/  FMUL R169, R159, 1.4426950216293334961 ;  /* 0x3fb8aa3b9fa97820 */ /* 0x000fe20000400000 */
[----:B------:R-:W-:Y:S01]  /*7b60*/  FADD R160, R160, -R37 ;  /* 0x80000025a0a07221 */ /* 0x000fe20000000000 */
[----:B------:R1:W2:Y:S01]  /*7b70*/  LDG.E.U16 R67, desc[UR22][R170.64] ;  /* 0x00000016aa437981 */ /* 0x0002a2000c1e1500 */
[----:B0-----:R-:W-:-:S03]  /*7b80*/  IMAD.WIDE R62, R143, 0x2, R114 ;  /* 0x000000028f3e7825 */ /* 0x001fc600078e0272 */
[----:B------:R0:W2:Y:S01]  /*7b90*/  LDG.E.U16 R61, desc[UR22][R8.64] ;  /* 0x00000016083d7981 */ /* 0x0000a2000c1e1500 */
[----:B-----5:R-:W-:-:S03]  /*7ba0*/  IMAD.WIDE R12, R143, 0x2, R106 ;  /* 0x000000028f0c7825 */ /* 0x020fc600078e026a */
[----:B------:R5:W2:Y:S01]  /*7bb0*/  LDG.E.U16 R159, desc[UR22][R10.64] ;  /* 0x000000160a9f7981 */ /* 0x000aa2000c1e1500 */
[----:B-1----:R-:W-:Y:S01]  /*7bc0*/  FMUL R171, R6, 1.4426950216293334961 ;  /* 0x3fb8aa3b06ab7820 */ /* 0x002fe20000400000 */
[C---:B------:R-:W-:Y:S02]  /*7bd0*/  IMAD.WIDE R6, R143.reuse, 0x2, R104 ;  /* 0x000000028f067825 */ /* 0x040fe400078e0268 */
[----:B------:R1:W2:Y:S02]  /*7be0*/  LDG.E.U16 R161, desc[UR22][R4.64] ;  /* 0x0000001604a17981 */ /* 0x0002a4000c1e1500 */
[----:B0-----:R-:W-:-:S04]  /*7bf0*/  IMAD.WIDE R8, R143, 0x2, R128 ;  /* 0x000000028f087825 */ /* 0x001fc800078e0280 */
[----:B------:R-:W-:Y:S01]  /*7c00*/  FMUL R166, R160, 1.4426950216293334961 ;  /* 0x3fb8aa3ba0a67820 */ /* 0x000fe20000400000 */
[----:B------:R-:W2:Y:S01]  /*7c10*/  LDG.E.U16 R63, desc[UR22][R62.64] ;  /* 0x000000163e3f7981 */ /* 0x000ea2000c1e1500 */
[----:B-----5:R-:W-:-:S04]  /*7c20*/  IMAD.WIDE R10, R143, 0x2, R120 ;  /* 0x000000028f0a7825 */ /* 0x020fc800078e0278 */
[----:B------:R-:W-:Y:S01]  /*7c30*/  FADD R168, R158, -R37 ;  /* 0x800000259ea87221 */ /* 0x000fe20000000000 */
[----:B------:R-:W5:Y:S01]  /*7c40*/  LDG.E.U16 R157, desc[UR22][R12.64] ;  /* 0x000000160c9d7981 */ /* 0x000f62000c1e1500 */
[----:B-1----:R-:W-:-:S03]  /*7c50*/  IMAD.WIDE R4, R143, 0x2, R112 ;  /* 0x000000028f047825 */ /* 0x002fc600078e0270 */
[----:B------:R0:W2:Y:S04]  /*7c60*/  LDG.E.U16 R160, desc[UR22][R8.64] ;  /* 0x0000001608a07981 */ /* 0x0000a8000c1e1500 */
[----:B------:R-:W2:Y:S04]  /*7c70*/  LDG.E.U16 R62, desc[UR22][R10.64] ;  /* 0x000000160a3e7981 */ /* 0x000ea8000c1e1500 */
[----:B------:R1:W2:Y:S04]  /*7c80*/  LDG.E.U16 R158, desc[UR22][R4.64] ;  /* 0x00000016049e7981 */ /* 0x0002a8000c1e1500 */
[----:B------:R1:W2:Y:S01]  /*7c90*/  LDG.E.U16 R164, desc[UR22][R6.64] ;  /* 0x0000001606a47981 */ /* 0x0002a2000c1e1500 */
[--C-:B0-----:R-:W-:Y:S01]  /*7ca0*/  FADD R8, R27, -R37.reuse ;  /* 0x800000251b087221 */ /* 0x101fe20000000000 */
[----:B-1----:R-:W-:-:S04]  /*7cb0*/  FADD R4, R146, -R37 ;  /* 0x8000002592047221 */ /* 0x002fc80000000000 */
[----:B------:R-:W-:Y:S01]  /*7cc0*/  FMUL R5, R4, 1.4426950216293334961 ;  /* 0x3fb8aa3b04057820 */ /* 0x000fe20000400000 */
[--C-:B------:R-:W-:Y:S01]  /*7cd0*/  FADD R4, R156, -R37.reuse ;  /* 0x800000259c047221 */ /* 0x100fe20000000000 */
[----:B------:R-:W-:Y:S01]  /*7ce0*/  FMUL R9, R8, 1.4426950216293334961 ;  /* 0x3fb8aa3b08097820 */ /* 0x000fe20000400000 */
[--C-:B------:R-:W-:Y:S02]  /*7cf0*/  FADD R8, R24, -R37.reuse ;  /* 0x8000002518087221 */ /* 0x100fe40000000000 */
[----:B------:R-:W-:Y:S01]  /*7d00*/  FMUL R6, R4, 1.4426950216293334961 ;  /* 0x3fb8aa3b04067820 */ /* 0x000fe20000400000 */
[--C-:B------:R-:W-:Y:S01]  /*7d10*/  FADD R4, R149, -R37.reuse ;  /* 0x8000002595047221 */ /* 0x100fe20000000000 */
[----:B------:R-:W-:Y:S01]  /*7d20*/  FMUL R12, R8, 1.4426950216293334961 ;  /* 0x3fb8aa3b080c7820 */ /* 0x000fe20000400000 */
[--C-:B------:R-:W-:Y:S02]  /*7d30*/  FADD R8, R155, -R37.reuse ;  /* 0x800000259b087221 */ /* 0x100fe40000000000 */
[----:B------:R-:W-:Y:S01]  /*7d40*/  FMUL R7, R4, 1.4426950216293334961 ;  /* 0x3fb8aa3b04077820 */ /* 0x000fe20000400000 */
[--C-:B------:R-:W-:Y:S01]  /*7d50*/  FADD R4, R147, -R37.reuse ;  /* 0x8000002593047221 */ /* 0x100fe20000000000 */
[----:B------:R0:W-:Y:S01]  /*7d60*/  MUFU.EX2 R24, R9 ;  /* 0x0000000900187308 */ /* 0x0001e20000000800 */
[----:B------:R-:W-:Y:S01]  /*7d70*/  FMUL R8, R8, 1.4426950216293334961 ;  /* 0x3fb8aa3b08087820 */ /* 0x000fe20000400000 */
[----:B------:R-:W-:Y:S01]  /*7d80*/  FMUL R168, R168, 1.4426950216293334961 ;  /* 0x3fb8aa3ba8a87820 */ /* 0x000fe20000400000 */
[----:B0-----:R-:W-:Y:S01]  /*7d90*/  FMUL R9, R4, 1.4426950216293334961 ;  /* 0x3fb8aa3b04097820 */ /* 0x001fe20000400000 */
[----:B------:R-:W-:-:S04]  /*7da0*/  FADD R4, R22, -R37 ;  /* 0x8000002516047221 */ /* 0x000fc80000000000 */
[----:B------:R0:W-:Y:S02]  /*7db0*/  MUFU.EX2 R146, R8 ;  /* 0x0000000800927308 */ /* 0x0001e40000000800 */
[----:B0-----:R-:W-:Y:S01]  /*7dc0*/  FMUL R8, R4, 1.4426950216293334961 ;  /* 0x3fb8aa3b04087820 */ /* 0x001fe20000400000 */
[----:B------:R-:W-:-:S05]  /*7dd0*/  FADD R4, R153, -R37 ;  /* 0x8000002599047221 */ /* 0x000fca0000000000 */
        /* <DEDUP_REMOVED lines=12> */
[----:B------:R0:W-:Y:S01]  /*7ea0*/  MUFU.EX2 R145, R6 ;  /* 0x0000000600917308 */ /* 0x0001e20000000800 */
[----:B------:R-:W-:Y:S01]  /*7eb0*/  FMUL R4, R4, 1.4426950216293334961 ;  /* 0x3fb8aa3b04047820 */ /* 0x000fe20000400000 */
[----:B------:R-:W-:Y:S01]  /*7ec0*/  FADD R152, R152, -R37 ;  /* 0x8000002598987221 */ /* 0x000fe20000000000 */
[----:B0-----:R-:W-:-:S05]  /*7ed0*/  FADD R6, R51, R52 ;  /* 0x0000003433067221 */ /* 0x001fca0000000000 */
[----:B------:R0:W-:Y:S08]  /*7ee0*/  MUFU.EX2 R170, R4 ;  /* 0x0000000400aa7308 */ /* 0x0001f00000000800 */
[----:B------:R1:W-:Y:S01]  /*7ef0*/  MUFU.EX2 R148, R7 ;  /* 0x0000000700947308 */ /* 0x0003e20000000800 */
[----:B0-----:R-:W-:-:S07]  /*7f00*/  FADD R4, R35, -R37 ;  /* 0x8000002523047221 */ /* 0x001fce0000000000 */
[----:B------:R0:W-:Y:S01]  /*7f10*/  MUFU.EX2 R151, R5 ;  /* 0x0000000500977308 */ /* 0x0001e20000000800 */
[----:B-1----:R-:W-:Y:S01]  /*7f20*/  FADD R7, R53, R6 ;  /* 0x0000000635077221 */ /* 0x002fe20000000000 */
[----:B0-----:R-:W-:Y:S01]  /*7f30*/  FMUL R5, R152, 1.4426950216293334961 ;  /* 0x3fb8aa3b98057820 */ /* 0x001fe20000400000 */
[----:B------:R-:W-:Y:S02]  /*7f40*/  FMUL R152, R4, 1.4426950216293334961 ;  /* 0x3fb8aa3b04987820 */ /* 0x000fe40000400000 */
[----:B------:R-:W-:-:S04]  /*7f50*/  FADD R4, R54, R7 ;  /* 0x0000000736047221 */ /* 0x000fc80000000000 */
[----:B------:R-:W-:Y:S01]  /*7f60*/  FADD R7, R55, R4 ;  /* 0x0000000437077221 */ /* 0x000fe20000000000 */
[----:B------:R0:W-:Y:S03]  /*7f70*/  MUFU.EX2 R35, R5 ;  /* 0x0000000500237308 */ /* 0x0001e60000000800 */
[----:B------:R-:W-:-:S04]  /*7f80*/  FADD R6, R56, R7 ;  /* 0x0000000738067221 */ /* 0x000fc80000000000 */
[----:B0-----:R-:W-:-:S04]  /*7f90*/  FADD R5, R57, R6 ;  /* 0x0000000639057221 */ /* 0x001fc80000000000 */
[----:B------:R-:W-:-:S04]  /*7fa0*/  FADD R5, R58, R5 ;  /* 0x000000053a057221 */ /* 0x000fc80000000000 */
[----:B------:R-:W-:Y:S01]  /*7fb0*/  FADD R6, R14, R5 ;  /* 0x000000050e067221 */ /* 0x000fe20000000000 */
[----:B------:R-:W-:-:S03]  /*7fc0*/  FADD R4, R33, -R37 ;  /* 0x8000002521047221 */ /* 0x000fc60000000000 */
[----:B------:R-:W-:Y:S01]  /*7fd0*/  FADD R5, R59, R6 ;  /* 0x000000063b057221 */ /* 0x000fe20000000000 */
[----:B------:R-:W-:-:S03]  /*7fe0*/  FMUL R4, R4, 1.4426950216293334961 ;  /* 0x3fb8aa3b04047820 */ /* 0x000fc60000400000 */
[----:B------:R-:W-:Y:S01]  /*7ff0*/  FADD R6, R16, R5 ;  /* 0x0000000510067221 */ /* 0x000fe20000000000 */
[----:B------:R0:W-:Y:S03]  /*8000*/  MUFU.EX2 R172, R4 ;  /* 0x0000000400ac7308 */ /* 0x0001e60000000800 */
[----:B------:R-:W-:Y:S01]  /*8010*/  FADD R5, R15, R6 ;  /* 0x000000060f057221 */ /* 0x000fe20000000000 */
[----:B------:R-:W-:-:S03]  /*8020*/  FADD R162, R162, -R37 ;  /* 0x80000025a2a27221 */ /* 0x000fc60000000000 */
[----:B0-----:R-:W-:Y:S01]  /*8030*/  FADD R4, R60, R5 ;  /* 0x000000053c047221 */ /* 0x001fe20000000000 */
[----:B------:R-:W0:Y:S03]  /*8040*/  MUFU.EX2 R142, R142 ;  /* 0x0000008e008e7308 */ /* 0x000e260000000800 */
[----:B------:R-:W-:Y:S01]  /*8050*/  FADD R5, R65, R4 ;  /* 0x0000000441057221 */ /* 0x000fe20000000000 */
[----:B------:R-:W-:-:S03]  /*8060*/  FMUL R162, R162, 1.4426950216293334961 ;  /* 0x3fb8aa3ba2a27820 */ /* 0x000fc60000400000 */
[----:B------:R-:W-:-:S04]  /*8070*/  FADD R4, R64, R5 ;  /* 0x0000000540047221 */ /* 0x000fc80000000000 */
[----:B------:R-:W-:Y:S01]  /*8080*/  FADD R5, R163, R4 ;  /* 0x00000004a3057221 */ /* 0x000fe20000000000 */
[----:B------:R-:W1:Y:S03]  /*8090*/  MUFU.EX2 R162, R162 ;  /* 0x000000a200a27308 */ /* 0x000e660000000800 */
[----:B------:R-:W-:-:S04]  /*80a0*/  FADD R4, R66, R5 ;  /* 0x0000000542047221 */ /* 0x000fc80000000000 */
[----:B------:R-:W-:Y:S01]  /*80b0*/  FADD R5, R165, R4 ;  /* 0x00000004a5057221 */ /* 0x000fe20000000000 */
[----:B------:R-:W1:Y:S03]  /*80c0*/  MUFU.EX2 R169, R169 ;  /* 0x000000a900a97308 */ /* 0x000e660000000800 */
[----:B0-----:R-:W-:-:S05]  /*80d0*/  FADD R4, R142, R5 ;  /* 0x000000058e047221 */ /* 0x001fca0000000000 */
[----:B------:R-:W0:Y:S01]  /*80e0*/  MUFU.EX2 R166, R166 ;  /* 0x000000a600a67308 */ /* 0x000e220000000800 */
[----:B------:R-:W-:-:S07]  /*80f0*/  FADD R5, R167, R4 ;  /* 0x00000004a7057221 */ /* 0x000fce0000000000 */
[----:B------:R-:W3:Y:S01]  /*8100*/  MUFU.EX2 R171, R171 ;  /* 0x000000ab00ab7308 */ /* 0x000ee20000000800 */
[----:B-1----:R-:W-:-:S04]  /*8110*/  FADD R4, R162, R5 ;  /* 0x00000005a2047221 */ /* 0x002fc80000000000 */
[----:B------:R-:W-:-:S03]  /*8120*/  FADD R5, R169, R4 ;  /* 0x00000004a9057221 */ /* 0x000fc60000000000 */
[----:B------:R-:W1:Y:S01]  /*8130*/  MUFU.EX2 R155, R12 ;  /* 0x0000000c009b7308 */ /* 0x000e620000000800 */
[----:B0-----:R-:W-:-:S04]  /*8140*/  FADD R4, R166, R5 ;  /* 0x00000005a6047221 */ /* 0x001fc80000000000 */
[----:B---3--:R-:W-:-:S04]  /*8150*/  FADD R4, R171, R4 ;  /* 0x00000004ab047221 */ /* 0x008fc80000000000 */
[----:B------:R-:W-:-:S04]  /*8160*/  FADD R5, R27, R4 ;  /* 0x000000041b057221 */ /* 0x000fc80000000000 */
[----:B------:R-:W-:Y:S01]  /*8170*/  FADD R4, R24, R5 ;  /* 0x0000000518047221 */ /* 0x000fe20000000000 */
[----:B------:R-:W0:Y:S03]  /*8180*/  MUFU.EX2 R22, R9 ;  /* 0x0000000900167308 */ /* 0x000e260000000800 */
[----:B-1----:R-:W-:Y:S01]  /*8190*/  FADD R5, R155, R4 ;  /* 0x000000049b057221 */ /* 0x002fe20000000000 */
[----:B------:R-:W-:-:S03]  /*81a0*/  FADD R38, R38, -R37 ;  /* 0x8000002526267221 */ /* 0x000fc60000000000 */
[----:B------:R-:W-:Y:S01]  /*81b0*/  FADD R5, R146, R5 ;  /* 0x0000000592057221 */ /* 0x000fe20000000000 */
[----:B------:R-:W1:Y:S01]  /*81c0*/  MUFU.EX2 R153, R8 ;  /* 0x0000000800997308 */ /* 0x000e620000000800 */
[----:B------:R-:W-:Y:S02]  /*81d0*/  FADD R36, R36, -R37 ;  /* 0x8000002524247221 */ /* 0x000fe40000000000 */
[----:B------:R-:W-:Y:S01]  /*81e0*/  FADD R4, R156, R5 ;  /* 0x000000059c047221 */ /* 0x000fe20000000000 */
[----:B------:R-:W-:Y:S01]  /*81f0*/  FMUL R38, R38, 1.4426950216293334961 ;  /* 0x3fb8aa3b26267820 */ /* 0x000fe20000400000 */
[----:B------:R-:W-:Y:S02]  /*8200*/  FMUL R36, R36, 1.4426950216293334961 ;  /* 0x3fb8aa3b24247820 */ /* 0x000fe40000400000 */
[----:B------:R-:W-:Y:S01]  /*8210*/  FADD R6, R149, R4 ;  /* 0x0000000495067221 */ /* 0x000fe20000000000 */
[----:B------:R-:W3:Y:S01]  /*8220*/  MUFU.EX2 R168, R168 ;  /* 0x000000a800a87308 */ /* 0x000ee20000000800 */
[----:B------:R-:W-:-:S02]  /*8230*/  FADD R4, R45, -R37 ;  /* 0x800000252d047221 */ /* 0x000fc40000000000 */
[----:B------:R-:W-:-:S05]  /*8240*/  FADD R5, R147, R6 ;  /* 0x0000000693057221 */ /* 0x000fca0000000000 */
[----:B------:R-:W0:Y:S08]  /*8250*/  MUFU.EX2 R154, R38 ;  /* 0x00000026009a7308 */ /* 0x000e300000000800 */
[----:B------:R0:W-:Y:S01]  /*8260*/  MUFU.EX2 R174, R36 ;  /* 0x0000002400ae7308 */ /* 0x0001e20000000800 */
[----:B------:R-:W-:Y:S01]  /*8270*/  FADD R43, R43, -R37 ;  /* 0x800000252b2b7221 */ /* 0x000fe20000000000 */
[----:B0-----:R-:W-:Y:S01]  /*8280*/  FMUL R36, R4, 1.4426950216293334961 ;  /* 0x3fb8aa3b04247820 */ /* 0x001fe20000400000 */
[----:B------:R-:W-:-:S04]  /*8290*/  FADD R4, R22, R5 ;  /* 0x0000000516047221 */ /* 0x000fc80000000000 */
[----:B-1----:R-:W-:Y:S01]  /*82a0*/  FADD R5, R153, R4 ;  /* 0x0000000499057221 */ /* 0x002fe20000000000 */
[----:B------:R-:W-:-:S03]  /*82b0*/  FADD R150, R150, -R37 ;  /* 0x8000002596967221 */ /* 0x000fc60000000000 */
[----:B---3--:R-:W-:Y:S01]  /*82c0*/  FADD R5, R168, R5 ;  /* 0x00000005a8057221 */ /* 0x008fe20000000000 */
[----:B------:R-:W-:Y:S01]  /*82d0*/  FMUL R43, R43, 1.4426950216293334961 ;  /* 0x3fb8aa3b2b2b7820 */ /* 0x000fe20000400000 */
[----:B------:R-:W-:Y:S02]  /*82e0*/  FMUL R150, R150, 1.4426950216293334961 ;  /* 0x3fb8aa3b96967820 */ /* 0x000fe40000400000 */
[----:B------:R-:W-:Y:S01]  /*82f0*/  FADD R8, R154, R5 ;  /* 0x000000059a087221 */ /* 0x000fe20000000000 */
[----:B------:R-:W0:Y:S01]  /*8300*/  MUFU.EX2 R175, R43 ;  /* 0x0000002b00af7308 */ /* 0x000e220000000800 */
[----:B------:R-:W-:Y:S02]  /*8310*/  FADD R41, R41, -R37 ;  /* 0x8000002529297221 */ /* 0x000fe40000000000 */
[----:B------:R-:W-:Y:S02]  /*8320*/  FADD R8, R151, R8 ;  /* 0x0000000897087221 */ /* 0x000fe40000000000 */
[----:B------:R-:W-:-:S02]  /*8330*/  FMUL R41, R41, 1.4426950216293334961 ;  /* 0x3fb8aa3b29297820 */ /* 0x000fc40000400000 */
[----:B------:R-:W-:Y:S01]  /*8340*/  FADD R11, R145, R8 ;  /* 0x00000008910b7221 */ /* 0x000fe20000000000 */
[----:B------:R-:W1:Y:S03]  /*8350*/  MUFU.EX2 R150, R150 ;  /* 0x0000009600967308 */ /* 0x000e660000000800 */
[----:B------:R-:W-:Y:S01]  /*8360*/  FADD R11, R148, R11 ;  /* 0x0000000b940b7221 */ /* 0x000fe20000000000 */
[----:B------:R-:W-:-:S04]  /*8370*/  FADD R48, R48, -R37 ;  /* 0x8000002530307221 */ /* 0x000fc80000000000 */
[----:B------:R3:W1:Y:S01]  /*8380*/  MUFU.EX2 R177, R41 ;  /* 0x0000002900b17308 */ /* 0x0006620000000800 */
[----:B------:R-:W-:Y:S01]  /*8390*/  F2FP.BF16.F32.PACK_AB R8, R59, R14 ;  /* 0x0000000e3b08723e */ /* 0x000fe200000010ff */
[----:B------:R-:W-:Y:S01]  /*83a0*/  FADD R14, R170, R11 ;  /* 0x0000000baa0e7221 */ /* 0x000fe20000000000 */
[----:B------:R-:W-:Y:S01]  /*83b0*/  FMUL R48, R48, 1.4426950216293334961 ;  /* 0x3fb8aa3b30307820 */ /* 0x000fe20000400000 */
[--C-:B------:R-:W-:Y:S01]  /*83c0*/  FADD R28, R28, -R37.reuse ;  /* 0x800000251c1c7221 */ /* 0x100fe20000000000 */
[----:B------:R-:W-:Y:S01]  /*83d0*/  F2FP.BF16.F32.PACK_AB R9, R15, R16 ;  /* 0x000000100f09723e */ /* 0x000fe200000010ff */
[--C-:B------:R-:W-:Y:S01]  /*83e0*/  FADD R19, R19, -R37.reuse ;  /* 0x8000002513137221 */ /* 0x100fe20000000000 */
[----:B0-----:R-:W-:Y:S01]  /*83f0*/  FADD R15, R175, R14 ;  /* 0x0000000eaf0f7221 */ /* 0x001fe20000000000 */
[----:B------:R-:W0:Y:S01]  /*8400*/  MUFU.EX2 R152, R152 ;  /* 0x0000009800987308 */ /* 0x000e220000000800 */
[--C-:B------:R-:W-:Y:S01]  /*8410*/  FADD R50, R50, -R37.reuse ;  /* 0x8000002532327221 */ /* 0x100fe20000000000 */
[----:B------:R-:W-:Y:S01]  /*8420*/  F2FP.BF16.F32.PACK_AB R4, R52, R51 ;  /* 0x000000333404723e */ /* 0x000fe200000010ff */
[--C-:B------:R-:W-:Y:S01]  /*8430*/  FADD R49, R49, -R37.reuse ;  /* 0x8000002531317221 */ /* 0x100fe20000000000 */
[--C-:B------:R-:W-:Y:S01]  /*8440*/  FADD R18, R18, -R37.reuse ;  /* 0x8000002512127221 */ /* 0x100fe20000000000 */
[--C-:B------:R-:W-:Y:S01]  /*8450*/  FADD R21, R21, -R37.reuse ;  /* 0x8000002515157221 */ /* 0x100fe20000000000 */
[----:B------:R-:W-:Y:S01]  /*8460*/  FMUL R28, R28, 1.4426950216293334961 ;  /* 0x3fb8aa3b1c1c7820 */ /* 0x000fe20000400000 */
[----:B------:R-:W-:Y:S01]  /*8470*/  FMUL R52, R19, 1.4426950216293334961 ;  /* 0x3fb8aa3b13347820 */ /* 0x000fe20000400000 */
[----:B------:R-:W0:Y:S01]  /*8480*/  MUFU.EX2 R33, R48 ;  /* 0x0000003000217308 */ /* 0x000e220000000800 */
        /* <DEDUP_REMOVED lines=8> */
[----:B------:R-:W-:Y:S01]  /*8510*/  FADD R20, R20, -R37 ;  /* 0x8000002514147221 */ /* 0x000fe20000000000 */
[----:B-1----:R-:W-:Y:S01]  /*8520*/  FADD R16, R150, R15 ;  /* 0x0000000f96107221 */ /* 0x002fe20000000000 */
[----:B------:R-:W-:Y:S01]  /*8530*/  FADD R19, R17, -R37 ;  /* 0x8000002511137221 */ /* 0x000fe20000000000 */
[----:B------:R-:W-:Y:S01]  /*8540*/  FMUL R50, R50, 1.4426950216293334961 ;  /* 0x3fb8aa3b32327820 */ /* 0x000fe20000400000 */
[----:B---3--:R-:W-:Y:S01]  /*8550*/  FMUL R41, R49, 1.4426950216293334961 ;  /* 0x3fb8aa3b31297820 */ /* 0x008fe20000400000 */
[----:B------:R-:W-:Y:S01]  /*8560*/  FMUL R51, R18, 1.4426950216293334961 ;  /* 0x3fb8aa3b12337820 */ /* 0x000fe20000400000 */
[----:B------:R-:W-:Y:S01]  /*8570*/  FMUL R21, R21, 1.4426950216293334961 ;  /* 0x3fb8aa3b15157820 */ /* 0x000fe20000400000 */
[----:B------:R1:W-:Y:S01]  /*8580*/  MUFU.EX2 R38, R28 ;  /* 0x0000001c00267308 */ /* 0x0003e20000000800 */
        /* <DEDUP_REMOVED lines=9> */
[----:B------:R-:W-:Y:S01]  /*8620*/  FADD R18, R177, R16 ;  /* 0x00000010b1127221 */ /* 0x000fe20000000000 */
[----:B-1----:R-:W-:Y:S01]  /*8630*/  FMUL R28, R19, 1.4426950216293334961 ;  /* 0x3fb8aa3b131c7820 */ /* 0x002fe20000400000 */
[----:B------:R-:W1:Y:S01]  /*8640*/  MUFU.EX2 R179, R50 ;  /* 0x0000003200b37308 */ /* 0x000e620000000800 */
[----:B------:R-:W-:-:S02]  /*8650*/  F2FP.BF16.F32.PACK_AB R5, R54, R53 ;  /* 0x000000353605723e */ /* 0x000fc400000010ff */
[----:B------:R-:W-:-:S05]  /*8660*/  F2FP.BF16.F32.PACK_AB R16, R24, R27 ;  /* 0x0000001b1810723e */ /* 0x000fca00000010ff */
[----:B------:R3:W-:Y:S08]  /*8670*/  MUFU.EX2 R48, R21 ;  /* 0x0000001500307308 */ /* 0x0007f00000000800 */
[----:B------:R-:W-:Y:S01]  /*8680*/  MUFU.EX2 R178, R31 ;  /* 0x0000001f00b27308 */ /* 0x000fe20000000800 */
[----:B---3--:R-:W-:-:S07]  /*8690*/  FADD R21, R35, R18 ;  /* 0x0000001223157221 */ /* 0x008fce0000000000 */
[----:B------:R-:W3:Y:S01]  /*86a0*/  MUFU.EX2 R183, R29 ;  /* 0x0000001d00b77308 */ /* 0x000ee20000000800 */
[----:B0-----:R-:W-:-:S07]  /*86b0*/  FADD R24, R152, R21 ;  /* 0x0000001598187221 */ /* 0x001fce0000000000 */
[----:B------:R-:W0:Y:S08]  /*86c0*/  MUFU.EX2 R43, R34 ;  /* 0x00000022002b7308 */ /* 0x000e300000000800 */
[----:B------:R-:W-:Y:S08]  /*86d0*/  MUFU.EX2 R50, R26 ;  /* 0x0000001a00327308 */ /* 0x000ff00000000800 */
[----:B------:R-:W0:Y:S08]  /*86e0*/  MUFU.EX2 R173, R30 ;  /* 0x0000001e00ad7308 */ /* 0x000e300000000800 */
[----:B------:R-:W-:Y:S08]  /*86f0*/  MUFU.EX2 R176, R23 ;  /* 0x0000001700b07308 */ /* 0x000ff00000000800 */
[----:B------:R-:W0:Y:S08]  /*8700*/  MUFU.EX2 R181, R32 ;  /* 0x0000002000b57308 */ /* 0x000e300000000800 */
[----:B------:R0:W-:Y:S08]  /*8710*/  MUFU.EX2 R45, R25 ;  /* 0x00000019002d7308 */ /* 0x0001f00000000800 */
[----:B------:R-:W0:Y:S08]  /*8720*/  MUFU.EX2 R36, R36 ;  /* 0x0000002400247308 */ /* 0x000e300000000800 */
[----:B------:R-:W0:Y:S08]  /*8730*/  MUFU.EX2 R41, R41 ;  /* 0x0000002900297308 */ /* 0x000e300000000800 */
[----:B------:R0:W-:Y:S08]  /*8740*/  MUFU.EX2 R49, R20 ;  /* 0x0000001400317308 */ /* 0x0001f00000000800 */
[----:B------:R-:W0:Y:S08]  /*8750*/  MUFU.EX2 R52, R52 ;  /* 0x0000003400347308 */ /* 0x000e300000000800 */
[----:B------:R-:W-:Y:S08]  /*8760*/  MUFU.EX2 R51, R51 ;  /* 0x0000003300337308 */ /* 0x000ff00000000800 */
[----:B------:R3:W3:Y:S01]  /*8770*/  MUFU.EX2 R54, R28 ;  /* 0x0000001c00367308 */ /* 0x0006e20000000800 */
[----:B0-----:R-:W-:-:S04]  /*8780*/  FADD R25, R33, R24 ;  /* 0x0000001821197221 */ /* 0x001fc80000000000 */
[----:B------:R-:W-:Y:S01]  /*8790*/  FADD R30, R172, R25 ;  /* 0x00000019ac1e7221 */ /* 0x000fe20000000000 */
[----:B------:R-:W-:Y:S02]  /*87a0*/  F2FP.BF16.F32.PACK_AB R19, R22, R147 ;  /* 0x000000931613723e */ /* 0x000fe400000010ff */
[----:B------:R-:W-:Y:S01]  /*87b0*/  F2FP.BF16.F32.PACK_AB R25, R152, R35 ;  /* 0x000000239819723e */ /* 0x000fe200000010ff */
[----:B-1----:R-:W-:Y:S01]  /*87c0*/  FADD R53, R179, R30 ;  /* 0x0000001eb3357221 */ /* 0x002fe20000000000 */
[----:B------:R-:W-:Y:S01]  /*87d0*/  F2FP.BF16.F32.PACK_AB R26, R172, R33 ;  /* 0x00000021ac1a723e */ /* 0x000fe200000010ff */
[----:B--2---:R-:W-:Y:S01]  /*87e0*/  STS.U16 [R3+UR9+0x4000], R40 ;  /* 0x0040002803007988 */ /* 0x004fe20008000409 */
[----:B------:R-:W-:Y:S02]  /*87f0*/  F2FP.BF16.F32.PACK_AB R6, R56, R55 ;  /* 0x000000373806723e */ /* 0x000fe400000010ff */
[----:B------:R-:W-:Y:S01]  /*8800*/  F2FP.BF16.F32.PACK_AB R7, R58, R57 ;  /* 0x000000393a07723e */ /* 0x000fe200000010ff */
[----:B------:R-:W-:Y:S01]  /*8810*/  STS.U16 [R3+UR9+0x4400], R44 ;  /* 0x0044002c03007988 */ /* 0x000fe20008000409 */
[----:B------:R-:W-:-:S02]  /*8820*/  F2FP.BF16.F32.PACK_AB R10, R65, R60 ;  /* 0x0000003c410a723e */ /* 0x000fc400000010ff */
[----:B------:R-:W-:Y:S01]  /*8830*/  F2FP.BF16.F32.PACK_AB R11, R163, R64 ;  /* 0x00000040a30b723e */ /* 0x000fe200000010ff */
[----:B----4-:R-:W-:Y:S01]  /*8840*/  STS.U16 [R3+UR9+0x4800], R42 ;  /* 0x0048002a03007988 */ /* 0x010fe20008000409 */
[----:B------:R-:W-:Y:S02]  /*8850*/  F2FP.BF16.F32.PACK_AB R12, R165, R66 ;  /* 0x00000042a50c723e */ /* 0x000fe400000010ff */
[----:B------:R-:W-:Y:S01]  /*8860*/  F2FP.BF16.F32.PACK_AB R13, R167, R142 ;  /* 0x0000008ea70d723e */ /* 0x000fe200000010ff */
[----:B------:R-:W-:Y:S01]  /*8870*/  STS.U16 [R3+UR9+0x4c00], R46 ;  /* 0x004c002e03007988 */ /* 0x000fe20008000409 */
        /* <DEDUP_REMOVED lines=10> */
[----:B---3--:R-:W-:Y:S02]  /*8920*/  F2FP.BF16.F32.PACK_AB R28, R183, R178 ;  /* 0x000000b2b71c723e */ /* 0x008fe400000010ff */
[----:B------:R-:W-:Y:S02]  /*8930*/  F2FP.BF16.F32.PACK_AB R29, R48, R43 ;  /* 0x0000002b301d723e */ /* 0x000fe400000010ff */
[----:B------:R-:W-:Y:S02]  /*8940*/  F2FP.BF16.F32.PACK_AB R30, R173, R50 ;  /* 0x00000032ad1e723e */ /* 0x000fe400000010ff */
[----:B------:R-:W-:Y:S02]  /*8950*/  F2FP.BF16.F32.PACK_AB R31, R181, R176 ;  /* 0x000000b0b51f723e */ /* 0x000fe400000010ff */
[----:B------:R-:W-:-:S02]  /*8960*/  F2FP.BF16.F32.PACK_AB R32, R36, R45 ;  /* 0x0000002d2420723e */ /* 0x000fc400000010ff */
[----:B------:R-:W-:Y:S02]  /*8970*/  F2FP.BF16.F32.PACK_AB R33, R41, R38 ;  /* 0x000000262921723e */ /* 0x000fe400000010ff */
[----:B------:R-:W-:Y:S02]  /*8980*/  F2FP.BF16.F32.PACK_AB R34, R52, R49 ;  /* 0x000000313422723e */ /* 0x000fe400000010ff */
[----:B------:R-:W-:Y:S01]  /*8990*/  F2FP.BF16.F32.PACK_AB R35, R54, R51 ;  /* 0x000000333623723e */ /* 0x000fe200000010ff */
[----:B------:R0:W-:Y:S04]  /*89a0*/  STS.U16 [R2+UR9+0x4100], R39 ;  /* 0x0041002702007988 */ /* 0x0001e80008000409 */
[----:B------:R1:W-:Y:S04]  /*89b0*/  STS.U16 [R2+UR9+0x4500], R47 ;  /* 0x0045002f02007988 */ /* 0x0003e80008000409 */
[----:B------:R1:W-:Y:S01]  /*89c0*/  STS.U16 [R2+UR9+0x4900], R61 ;  /* 0x0049003d02007988 */ /* 0x0003e20008000409 */
[----:B0-----:R-:W-:-:S03]  /*89d0*/  FADD R39, -R37, R140 ;  /* 0x0000008c25277221 */ /* 0x001fc60000000100 */
[----:B------:R1:W-:Y:S04]  /*89e0*/  STS.U16 [R2+UR9+0x4d00], R67 ;  /* 0x004d004302007988 */ /* 0x0003e80008000409 */
[----:B------:R1:W-:Y:S04]  /*89f0*/  STS.U16 [R90+UR9+0x4200], R159 ;  /* 0x0042009f5a007988 */ /* 0x0003e80008000409 */
[----:B------:R1:W-:Y:S04]  /*8a00*/  STS.U16 [R90+UR9+0x4600], R161 ;  /* 0x004600a15a007988 */ /* 0x0003e80008000409 */
[----:B------:R1:W-:Y:S04]  /*8a10*/  STS.U16 [R90+UR9+0x4a00], R63 ;  /* 0x004a003f5a007988 */ /* 0x0003e80008000409 */
[----:B-----5:R1:W-:Y:S01]  /*8a20*/  STS.U16 [R90+UR9+0x4e00], R157 ;  /* 0x004e009d5a007988 */ /* 0x0203e20008000409 */
[----:B------:R-:W-:Y:S03]  /*8a30*/  STTM.x32 tmem[UR11+0x60], R4 ;  /* 0x00006004000079ed */ /* 0x000fe600082c000b */
[----:B------:R1:W-:Y:S04]  /*8a40*/  STS.U16 [R91+UR9+0x4300], R160 ;  /* 0x004300a05b007988 */ /* 0x0003e80008000409 */
[----:B------:R1:W-:Y:S04]  /*8a50*/  STS.U16 [R91+UR9+0x4700], R62 ;  /* 0x0047003e5b007988 */ /* 0x0003e80008000409 */
[----:B------:R1:W-:Y:S04]  /*8a60*/  STS.U16 [R91+UR9+0x4b00], R158 ;  /* 0x004b009e5b007988 */ /* 0x0003e80008000409 */
[----:B------:R1:W-:Y:S01]  /*8a70*/  STS.U16 [R91+UR9+0x4f00], R164 ;  /* 0x004f00a45b007988 */ /* 0x0003e20008000409 */
[----:B------:R-:W-:Y:S01]  /*8a80*/  FMUL R39, R39, 1.4426950216293334961 ;  /* 0x3fb8aa3b27277820 */ /* 0x000fe20000400000 */
[----:B------:R-:W0:Y:S02]  /*8a90*/  FENCE.VIEW.ASYNC.T ;  /* 0x00000000000073c6 */ /* 0x000e240000000200 */
[----:B0-----:R-:W-:Y:S06]  /*8aa0*/  BAR.SYNC.DEFER_BLOCKING 0x0 ;  /* 0x0000000000007b1d */ /* 0x001fec0000010000 */
[----:B------:R-:W0:Y:S01]  /*8ab0*/  LDTM.x32 R4, tmem[UR11] ;  /* 0x0000000b000479ee */ /* 0x000e2200082c0000 */
[----:B------:R-:W0:Y:S01]  /*8ac0*/  MUFU.EX2 R39, R39 ;  /* 0x0000002700277308 */ /* 0x000e220000000800 */
[----:B------:R-:W-:Y:S01]  /*8ad0*/  FADD R53, R174, R53 ;  /* 0x00000035ae357221 */ /* 0x000fe20000000000 */
[----:B------:R-:W-:Y:S01]  /*8ae0*/  NOP ;  /* 0x0000000000007918 */ /* 0x000fe20000000000 */
[C---:B0-----:R-:W-:Y:S01]  /*8af0*/  FMUL R4, R39.reuse, R4 ;  /* 0x0000000427047220 */ /* 0x041fe20000400000 */
        /* <DEDUP_REMOVED lines=31> */
[----:B------:R1:W-:Y:S01]  /*8cf0*/  STTM.x32 tmem[UR11], R4 ;  /* 0x00000004000079ed */ /* 0x0003e200082c000b */
[----:B------:R-:W0:Y:S02]  /*8d00*/  FENCE.VIEW.ASYNC.T ;  /* 0x00000000000073c6 */ /* 0x000e240000000200 */
[----:B0-----:R-:W-:Y:S01]  /*8d10*/  BAR.SYNC.DEFER_BLOCKING 0x0 ;  /* 0x0000000000007b1d */ /* 0x001fe20000010000 */
[----:B------:R-:W-:-:S04]  /*8d20*/  FADD R178, R178, R53 ;  /* 0x00000035b2b27221 */ /* 0x000fc80000000000 */
[----:B------:R-:W-:-:S04]  /*8d30*/  FADD R178, R183, R178 ;  /* 0x000000b2b7b27221 */ /* 0x000fc80000000000 */
[----:B------:R-:W-:-:S04]  /*8d40*/  FADD R43, R43, R178 ;  /* 0x000000b22b2b7221 */ /* 0x000fc80000000000 */
[----:B------:R-:W-:-:S04]  /*8d50*/  FADD R43, R48, R43 ;  /* 0x0000002b302b7221 */ /* 0x000fc80000000000 */
[----:B------:R-:W-:Y:S01]  /*8d60*/  FADD R50, R50, R43 ;  /* 0x0000002b32327221 */ /* 0x000fe20000000000 */
[----:B------:R0:W-:Y:S06]  /*8d70*/  MEMBAR.ALL.CTA ;  /* 0x0000000000007992 */ /* 0x0001ec0000008000 */
[----:B0-----:R-:W0:Y:S01]  /*8d80*/  FENCE.VIEW.ASYNC.S ;  /* 0x00000000000073c6 */ /* 0x001e220000000000 */
[----:B------:R-:W-:-:S04]  /*8d90*/  FADD R173, R173, R50 ;  /* 0x00000032adad7221 */ /* 0x000fc80000000000 */
[----:B------:R-:W-:-:S04]  /*8da0*/  FADD R176, R176, R173 ;  /* 0x000000adb0b07221 */ /* 0x000fc80000000000 */
[----:B------:R-:W-:-:S04]  /*8db0*/  FADD R176, R181, R176 ;  /* 0x000000b0b5b07221 */ /* 0x000fc80000000000 */
[----:B------:R-:W-:-:S04]  /*8dc0*/  FADD R45, R45, R176 ;  /* 0x000000b02d2d7221 */ /* 0x000fc80000000000 */
[----:B------:R-:W-:-:S04]  /*8dd0*/  FADD R45, R36, R45 ;  /* 0x0000002d242d7221 */ /* 0x000fc80000000000 */
[----:B------:R-:W-:-:S04]  /*8de0*/  FADD R38, R38, R45 ;  /* 0x0000002d26267221 */ /* 0x000fc80000000000 */
[----:B------:R-:W-:-:S04]  /*8df0*/  FADD R38, R41, R38 ;  /* 0x0000002629267221 */ /* 0x000fc80000000000 */
[----:B------:R-:W-:-:S04]  /*8e00*/  FADD R49, R49, R38 ;  /* 0x0000002631317221 */ /* 0x000fc80000000000 */
[----:B------:R-:W-:Y:S01]  /*8e10*/  FADD R52, R52, R49 ;  /* 0x0000003134347221 */ /* 0x000fe20000000000 */
[----:B------:R-:W-:-:S03]  /*8e20*/  ULEA UR27, UR26, UR9, 0x3 ;  /* 0x000000091a1b7291 */ /* 0x000fc6000f8e18ff */
[----:B------:R-:W-:Y:S01]  /*8e30*/  FADD R52, R51, R52 ;  /* 0x0000003433347221 */ /* 0x000fe20000000000 */
[----:B------:R-:W-:-:S03]  /*8e40*/  IMAD.MOV.U32 R142, RZ, RZ, R139 ;  /* 0x000000ffff8e7224 */ /* 0x000fc600078e008b */
[----:B------:R-:W-:Y:S01]  /*8e50*/  FADD R52, R54, R52 ;  /* 0x0000003436347221 */ /* 0x000fe20000000000 */
[----:B------:R-:W-:Y:S01]  /*8e60*/  UIADD3 UR27, UPT, UPT, UR27, 0x5000, URZ ;  /* 0x000050001b1b7890 */ /* 0x000fe2000fffe0ff */
[----:B0-----:R-:W-:Y:S06]  /*8e70*/  BAR.SYNC.DEFER_BLOCKING 0x0 ;  /* 0x0000000000007b1d */ /* 0x001fec0000010000 */
[----:B------:R-:W-:Y:S05]  /*8e80*/  BRA.U UP1, `(.L_x_19) ;  /* 0x0000000101587547 */ /* 0x000fea000b800000 */
[----:B------:R-:W-:Y:S02]  /*8e90*/  UIADD3 UR20, UPT, UPT, UR10, 0x68, URZ ;  /* 0x000000680a147890 */ /* 0x000fe4000fffe0ff */
[----:B------:R-:W-:Y:S02]  /*8ea0*/  UIADD3 UR21, UPT, UPT, UR10, 0x70, URZ ;  /* 0x000000700a157890 */ /* 0x000fe4000fffe0ff */
[----:B------:R-:W-:Y:S01]  /*8eb0*/  UIADD3 UR42, UPT, UPT, UR10, 0x78, URZ ;  /* 0x000000780a2a7890 */ /* 0x000fe2000fffe0ff */
[----:B------:R-:W-:Y:S01]  /*8ec0*/  UMOV UR18, 0x0 ;  /* 0x0000000000127882 */ /* 0x000fe20000000000 */
[----:B------:R-:W-:Y:S01]  /*8ed0*/  UMOV UR19, 0x8080490 ;  /* 0x0808049000137882 */ /* 0x000fe20000000000 */
[----:B------:R-:W-:Y:S01]  /*8ee0*/  UMOV UR16, UR24 ;  /* 0x0000001800107c82 */ /* 0x000fe20008000000 */
[----:B------:R-:W-:Y:S01]  /*8ef0*/  UMOV UR17, 0x40004040 ;  /* 0x4000404000117882 */ /* 0x000fe20000000000 */
[----:B------:R-:W-:Y:S01]  /*8f00*/  UMOV UR38, 0x0 ;  /* 0x0000000000267882 */ /* 0x000fe20000000000 */
[----:B------:R-:W-:Y:S01]  /*8f10*/  UMOV UR39, 0x8080490 ;  /* 0x0808049000277882 */ /* 0x000fe20000000000 */
[----:B------:R-:W-:Y:S01]  /*8f20*/  UMOV UR40, 0x0 ;  /* 0x0000000000287882 */ /* 0x000fe20000000000 */
[----:B------:R-:W-:Y:S01]  /*8f30*/  UMOV UR41, 0x8080490 ;  /* 0x0808049000297882 */ /* 0x000fe20000000000 */
[----:B------:R-:W-:Y:S01]  /*8f40*/  UMOV UR6, UR27 ;  /* 0x0000001b00067c82 */ /* 0x000fe20008000000 */
[----:B------:R-:W-:Y:S01]  /*8f50*/  UMOV UR7, URZ ;  /* 0x000000ff00077c82 */ /* 0x000fe20008000000 */
[----:B------:R0:W-:Y:S01]  /*8f60*/  UTCHMMA tmem[UR13], gdesc[UR16], tmem[UR10], tmem[UR18], idesc[UR19], UPT ;  /* 0x00ff12100d0079ea */ /* 0x0001e2000b80000a */
[----:B------:R-:W-:Y:S01]  /*8f70*/  UMOV UR44, 0x0 ;  /* 0x00000000002c7882 */ /* 0x000fe20000000000 */
[----:B------:R-:W-:Y:S01]  /*8f80*/  UMOV UR45, 0x8080490 ;  /* 0x08080490002d7882 */ /* 0x000fe20000000000 */
[----:B------:R0:W-:Y:S01]  /*8f90*/  UTCHMMA tmem[UR20], gdesc[UR30], tmem[UR10], tmem[UR38], idesc[UR39], UPT ;  /* 0x00ff261e140079ea */ /* 0x0001e2000b80000a */
[----:B------:R-:W-:Y:S01]  /*8fa0*/  UMOV UR6, UR6 ;  /* 0x0000000600067c82 */ /* 0x000fe20008000000 */
[----:B------:R0:W-:Y:S01]  /*8fb0*/  UTCHMMA tmem[UR21], gdesc[UR34], tmem[UR10], tmem[UR40], idesc[UR41], UPT ;  /* 0x00ff2822150079ea */ /* 0x0001e2000b80000a */
[----:B------:R0:W-:Y:S01]  /*8fc0*/  UTCHMMA tmem[UR42], gdesc[UR36], tmem[UR10], tmem[UR44], idesc[UR45], UPT ;  /* 0x00ff2c242a0079ea */ /* 0x0001e2000b80000a */
[----:B------:R0:W-:Y:S01]  /*8fd0*/  UTCBAR [UR6], URZ ;  /* 0x000000ff060073e9 */ /* 0x0001e200080000ff */
[----:B------:R-:W-:Y:S01]  /*8fe0*/  NOP ;  /* 0x0000000000007918 */ /* 0x000fe20000000000 */
.L_x_19:
[----:B------:R-:W-:Y:S01]  /*8ff0*/  IADD3 R138, P0, PT, R138, 0x40, RZ ;  /* 0x000000408a8a7810 */ /* 0x000fe20007f1e0ff */
[----:B------:R-:W-:Y:S01]  /*9000*/  UIADD3 UR26, UPT, UPT, UR26, 0x1, URZ ;  /* 0x000000011a1a7890 */ /* 0x000fe2000fffe0ff */
[----:B------:R-:W-:Y:S02]  /*9010*/  VIADD R143, R143, UR25 ;  /* 0x000000198f8f7c36 */ /* 0x000fe40008000000 */
[----:B------:R-:W-:Y:S01]  /*9020*/  FFMA R136, R39, R136, R52 ;  /* 0x0000008827887223 */ /* 0x000fe20000000034 */
[----:B------:R-:W-:Y:S01]  /*9030*/  IMAD.IADD R141, R137, 0x1, R141 ;  /* 0x00000001898d7824 */ /* 0x000fe200078e028d */
[----:B------:R-:W-:Y:S01]  /*9040*/  UISETP.GT.AND UP2, UPT, UR26, 0x1, UPT ;  /* 0x000000011a00788c */ /* 0x000fe2000bf44270 */
[----:B------:R-:W-:Y:S01]  /*9050*/  IMAD.X R144, RZ, RZ, R144, P0 ;  /* 0x000000ffff907224 */ /* 0x000fe200000e0690 */
[----:B------:R-:W-:Y:S01]  /*9060*/  ISETP.GE.U32.AND P0, PT, R138, R69, PT ;  /* 0x000000458a00720c */ /* 0x000fe20003f06070 */
[----:B------:R-:W-:Y:S01]  /*9070*/  IMAD.MOV.U32 R140, RZ, RZ, R37 ;  /* 0x000000ffff8c7224 */ /* 0x000fe200078e0025 */
[----:B0-----:R-:W-:-:S02]  /*9080*/  USEL UR6, URZ, 0x1, !UP2 ;  /* 0x00000001ff067887 */ /* 0x001fc4000d000000 */
[----:B------:R-:W-:Y:S01]  /*9090*/  ISETP.GE.U32.AND.EX P0, PT, R144, RZ, PT, P0 ;  /* 0x000000ff9000720c */ /* 0x000fe20003f06100 */
[----:B------:R-:W-:-:S03]  /*90a0*/  USEL UR26, UR26, URZ, !UP2 ;  /* 0x000000ff1a1a7287 */ /* 0x000fc6000d000000 */
[----:B------:R-:W-:-:S09]  /*90b0*/  LOP3.LUT R139, R139, UR6, RZ, 0x3c, !PT ;  /* 0x000000068b8b7c12 */ /* 0x000fd2000f8e3cff */
[----:B------:R-:W-:Y:S05]  /*90c0*/  @!P0 BRA `(.L_x_20) ;  /* 0xffffffb800848947 */ /* 0x000fea000383ffff */
[----:B------:R-:W-:Y:S01]  /*90d0*/  ISETP.GE.AND P0, PT, R68, 0x1, PT ;  /* 0x000000014400780c */ /* 0x000fe20003f06270 */
[----:B------:R-:W-:-:S12]  /*90e0*/  IMAD.MOV.U32 R140, RZ, RZ, R37 ;  /* 0x000000ffff8c7224 */ /* 0x000fd800078e0025 */
[----:B------:R-:W-:Y:S05]  /*90f0*/  @!P0 BRA `(.L_x_15) ;  /* 0x0000000000108947 */ /* 0x000fea0003800000 */
[----:B-1----:R-:W-:-:S04]  /*9100*/  IMAD.U32 R2, R142, -0x80000000, RZ ;  /* 0x800000008e027824 */ /* 0x002fc800078e00ff */
[----:B------:R-:W0:Y:S02]  /*9110*/  SYNCS.PHASECHK.TRANS64.TRYWAIT P0, [UR27], R2 ;  /* 0x00000002ff0075a7 */ /* 0x000e24000800111b */
[----:B0-----:R-:W-:Y:S05]  /*9120*/  @!P0 BRA `(.L_x_21) ;  /* 0x0000001400fc8947 */ /* 0x001fea0003800000 */
.L_x_27:
[----:B------:R-:W-:-:S07]  /*9130*/  IMAD.MOV.U32 R140, RZ, RZ, R37 ;  /* 0x000000ffff8c7224 */ /* 0x000fce00078e0025 */
.L_x_15:
[C---:B-1----:R-:W-:Y:S01]  /*9140*/  FMUL R2, R136.reuse, 8388608 ;  /* 0x4b00000088027820 */ /* 0x042fe20000400000 */
[----:B------:R-:W-:Y:S01]  /*9150*/  BAR.SYNC.DEFER_BLOCKING 0x0 ;  /* 0x0000000000007b1d */ /* 0x000fe20000010000 */
[C---:B------:R-:W-:Y:S01]  /*9160*/  FSETP.GEU.AND P2, PT, R136.reuse, 1.175494350822287508e-38, PT ;  /* 0x008000008800780b */ /* 0x040fe20003f4e000 */
[----:B0-----:R-:W-:Y:S01]  /*9170*/  IMAD.MOV.U32 R5, RZ, RZ, 0x3dc6b27f ;  /* 0x3dc6b27fff057424 */ /* 0x001fe200078e00ff */
[----:B------:R-:W-:Y:S02]  /*9180*/  FSETP.GT.AND P1, PT, |R136|, 8.50705917302346158658e+37, PT ;  /* 0x7e8000008800780b */ /* 0x000fe40003f24200 */
[----:B------:R-:W-:Y:S01]  /*9190*/  FSEL R42, R2, R136, !P2 ;  /* 0x00000088022a7208 */ /* 0x000fe20005000000 */
[----:B------:R-:W0:Y:S01]  /*91a0*/  LDCU.64 UR4, c[0x0][0x3e0] ;  /* 0x00007c00ff0477ac */ /* 0x000e220008000a00 */
[----:B------:R-:W-:Y:S01]  /*91b0*/  FSETP.GEU.AND P0, PT, |R136|, 1.175494350822287508e-38, PT ;  /* 0x008000008800780b */ /* 0x000fe20003f0e200 */
[----:B------:R-:W1:Y:S01]  /*91c0*/  LDC.64 R40, c[0x0][0x398] ;  /* 0x0000e600ff287b82 */ /* 0x000e620000000a00 */
[C---:B------:R-:W-:Y:S01]  /*91d0*/  ISETP.GE.U32.AND P3, PT, R42.reuse, 0x7f800000, PT ;  /* 0x7f8000002a00780c */ /* 0x040fe20003f66070 */
[----:B------:R-:W-:-:S05]  /*91e0*/  VIADD R2, R42, 0xc0cafb0d ;  /* 0xc0cafb0d2a027836 */ /* 0x000fca0000000000 */
[----:B------:R-:W-:Y:S01]  /*91f0*/  LOP3.LUT R3, R2, 0xff800000, RZ, 0xc0, !PT ;  /* 0xff80000002037812 */ /* 0x000fe200078ec0ff */
[----:B------:R-:W-:Y:S01]  /*9200*/  @P1 FMUL R136, R136, 0.25 ;  /* 0x3e80000088881820 */ /* 0x000fe20000400000 */
[----:B------:R-:W2:Y:S03]  /*9210*/  LDC R101, c[0x0][0x3e8] ;  /* 0x0000fa00ff657b82 */ /* 0x000ea60000000800 */
[----:B------:R-:W-:Y:S02]  /*9220*/  IMAD.IADD R2, R42, 0x1, -R3 ;  /* 0x000000012a027824 */ /* 0x000fe400078e0a03 */
[----:B------:R-:W-:Y:S01]  /*9230*/  @!P0 FMUL R136, R136, 16777216 ;  /* 0x4b80000088888820 */ /* 0x000fe20000400000 */
[----:B------:R-:W-:Y:S01]  /*9240*/  I2FP.F32.S32 R3, R3 ;  /* 0x0000000300037245 */ /* 0x000fe20000201400 */
[----:B------:R-:W-:Y:S01]  /*9250*/  FADD R36, R2, -1 ;  /* 0xbf80000002247421 */ /* 0x000fe20000000000 */
[----:B------:R-:W3:Y:S02]  /*9260*/  @!P5 SYNCS.CCTL.IV [UR9+0x5000] ;  /* 0x00500000ff00d9b1 */ /* 0x000ee40008000009 */
[----:B---3--:R-:W-:Y:S01]  /*9270*/  BAR.SYNC.DEFER_BLOCKING 0x0 ;  /* 0x0000000000007b1d */ /* 0x008fe20000010000 */
[----:B------:R-:W-:Y:S01]  /*9280*/  FSEL R2, RZ, -23, P2 ;  /* 0xc1b80000ff027808 */ /* 0x000fe20001000000 */
[----:B------:R-:W-:Y:S01]  /*9290*/  FFMA.FTZ R5, R36, R5, -0.16845393180847167969 ;  /* 0xbe2c7f3024057423 */ /* 0x000fe20000010005 */
[----:B0-----:R-:W-:Y:S01]  /*92a0*/  UIMAD UR4, UR8, UR4, URZ ;  /* 0x00000004080472a4 */ /* 0x001fe2000f8e02ff */
[----:B------:R-:W-:-:S02]  /*92b0*/  FSETP.NEU.AND P2, PT, R42, RZ, PT ;  /* 0x000000ff2a00720b */ /* 0x000fc40003f4d000 */
[----:B------:R-:W-:Y:S01]  /*92c0*/  FFMA.FTZ R5, R36, R5, 0.1716887056827545166 ;  /* 0x3e2fcf2a24057423 */ /* 0x000fe20000010005 */
[----:B------:R-:W0:Y:S01]  /*92d0*/  MUFU.RCP R38, R136 ;  /* 0x0000008800267308 */ /* 0x000e220000001000 */
[----:B------:R-:W-:Y:S01]  /*92e0*/  FFMA.FTZ R2, R3, 1.1920928955078125e-07, R2 ;  /* 0x3400000003027823 */ /* 0x000fe20000010002 */
[----:B------:R-:W-:Y:S02]  /*92f0*/  IMAD R3, R0, UR5, RZ ;  /* 0x0000000500037c24 */ /* 0x000fe4000f8e02ff */
[C---:B------:R-:W-:Y:S01]  /*9300*/  FFMA.FTZ R5, R36.reuse, R5, -0.17900948226451873779 ;  /* 0xbe374e4324057423 */ /* 0x040fe20000010005 */
[----:B------:R-:W-:Y:S01]  /*9310*/  USHF.L.U32 UR5, UR4, 0x1, URZ ;  /* 0x0000000104057899 */ /* 0x000fe200080006ff */
[----:B------:R-:W-:Y:S02]  /*9320*/  IMAD.SHL.U32 R39, R3, 0x2, RZ ;  /* 0x0000000203277824 */ /* 0x000fe400078e00ff */
[----:B------:R-:W-:Y:S01]  /*9330*/  FFMA.FTZ R5, R36, R5, 0.20512372255325317383 ;  /* 0x3e520bf424057423 */ /* 0x000fe20000010005 */
[----:B--2---:R-:W-:-:S02]  /*9340*/  IMAD R119, R101, 0x38, RZ ;  /* 0x0000003865777824 */ /* 0x004fc400078e02ff */
[C---:B------:R-:W-:Y:S02]  /*9350*/  IMAD R45, R101.reuse, 0x1c, RZ ;  /* 0x0000001c652d7824 */ /* 0x040fe400078e02ff */
[C---:B------:R-:W-:Y:S01]  /*9360*/  FFMA.FTZ R5, R36.reuse, R5, -0.24046532809734344482 ;  /* 0xbe763c8b24057423 */ /* 0x040fe20000010005 */
[C---:B------:R-:W-:Y:S02]  /*9370*/  IMAD R115, R101.reuse, 0x34, RZ ;  /* 0x0000003465737824 */ /* 0x040fe400078e02ff */
[C---:B------:R-:W-:Y:S02]  /*9380*/  IMAD R109, R101.reuse, 0x2c, RZ ;  /* 0x0000002c656d7824 */ /* 0x040fe400078e02ff */
[C---:B------:R-:W-:Y:S01]  /*9390*/  FFMA.FTZ R37, R36.reuse, R5, 0.28857114911079406738 ;  /* 0x3e93bf9924257423 */ /* 0x040fe20000010005 */
[C---:B------:R-:W-:Y:S01]  /*93a0*/  IMAD R61, R101.reuse, 0x1a, RZ ;  /* 0x0000001a653d7824 */ /* 0x040fe200078e02ff */
[----:B------:R-:W2:Y:S01]  /*93b0*/  LDTM.x32 R4, tmem[UR11] ;  /* 0x0000000b000479ee */ /* 0x000ea200082c0000 */
[----:B------:R-:W3:Y:S01]  /*93c0*/  @!P5 SYNCS.CCTL.IV [UR9+0x5008] ;  /* 0x00500800ff00d9b1 */ /* 0x000ee20008000009 */
[----:B------:R-:W-:Y:S01]  /*93d0*/  FFMA.FTZ R37, R36, R37, -0.36067417263984680176 ;  /* 0xbeb8aa4924257423 */ /* 0x000fe20000010025 */
[C---:B------:R-:W-:Y:S01]  /*93e0*/  IMAD R69, R101.reuse, 0x1e, RZ ;  /* 0x0000001e65457824 */ /* 0x040fe200078e02ff */
[----:B------:R-:W-:Y:S01]  /*93f0*/  NOP ;  /* 0x0000000000007918 */ /* 0x000fe20000000000 */
[----:B------:R-:W-:-:S02]  /*9400*/  IMAD R123, R101, 0x3c, RZ ;  /* 0x0000003c657b7824 */ /* 0x000fc400078e02ff */
[C---:B------:R-:W-:Y:S01]  /*9410*/  FFMA.FTZ R37, R36.reuse, R37, 0.48089820146560668945 ;  /* 0x3ef6384a24257423 */ /* 0x040fe20000010025 */
[C---:B------:R-:W-:Y:S02]  /*9420*/  IMAD R103, R101.reuse, 0x22, RZ ;  /* 0x0000002265677824 */ /* 0x040fe400078e02ff */
[C---:B------:R-:W-:Y:S02]  /*9430*/  IMAD R107, R101.reuse, 0x2a, RZ ;  /* 0x0000002a656b7824 */ /* 0x040fe400078e02ff */
[C---:B------:R-:W-:Y:S01]  /*9440*/  FFMA.FTZ R37, R36.reuse, R37, -0.72134751081466674805 ;  /* 0xbf38aa3b24257423 */ /* 0x040fe20000010025 */
[C---:B------:R-:W-:Y:S02]  /*9450*/  IMAD R47, R101.reuse, 0xf, RZ ;  /* 0x0000000f652f7824 */ /* 0x040fe400078e02ff */
[C---:B------:R-:W-:Y:S02]  /*9460*/  IMAD R43, R101.reuse, 0xd, RZ ;  /* 0x0000000d652b7824 */ /* 0x040fe400078e02ff */
[----:B------:R-:W-:Y:S01]  /*9470*/  FMUL R37, R36, R37 ;  /* 0x0000002524257220 */ /* 0x000fe20000400000 */
[----:B------:R-:W-:-:S02]  /*9480*/  IMAD R51, R101, 0x11, RZ ;  /* 0x0000001165337824 */ /* 0x000fc400078e02ff */
[C---:B------:R-:W-:Y:S02]  /*9490*/  IMAD R117, R101.reuse, 0x36, RZ ;  /* 0x0000003665757824 */ /* 0x040fe400078e02ff */
[C---:B------:R-:W-:Y:S01]  /*94a0*/  FMUL R37, R36.reuse, R37 ;  /* 0x0000002524257220 */ /* 0x040fe20000400000 */
[C---:B------:R-:W-:Y:S02]  /*94b0*/  IMAD R105, R101.reuse, 0x26, RZ ;  /* 0x0000002665697824 */ /* 0x040fe400078e02ff */
[C---:B------:R-:W-:Y:S02]  /*94c0*/  IMAD R111, R101.reuse, 0x2e, RZ ;  /* 0x0000002e656f7824 */ /* 0x040fe400078e02ff */
[----:B------:R-:W-:Y:S01]  /*94d0*/  FFMA.FTZ R37, R36, 1.4426950216293334961, R37 ;  /* 0x3fb8aa3b24257823 */ /* 0x000fe20000010025 */
[----:B------:R-:W-:Y:S02]  /*94e0*/  IMAD R113, R101, 0x32, RZ ;  /* 0x0000003265717824 */ /* 0x000fe400078e02ff */
[----:B--2---:R-:W-:Y:S01]  /*94f0*/  @P1 FMUL R4, R4, 0.25 ;  /* 0x3e80000004041820 */ /* 0x004fe20000400000 */
[----:B------:R-:W-:Y:S01]  /*9500*/  @P1 FMUL R5, R5, 0.25 ;  /* 0x3e80000005051820 */ /* 0x000fe20000400000 */
[----:B------:R-:W-:Y:S01]  /*9510*/  FADD R37, R2, R37 ;  /* 0x0000002502257221 */ /* 0x000fe20000000000 */
[----:B------:R-:W-:-:S02]  /*9520*/  @P3 IMAD.MOV.U32 R2, RZ, RZ, 0x7f800000 ;  /* 0x7f800000ff023424 */ /* 0x000fc400078e00ff */
[----:B------:R-:W-:Y:S01]  /*9530*/  @!P0 FMUL R4, R4, 16777216 ;  /* 0x4b80000004048820 */ /* 0x000fe20000400000 */
[----:B------:R-:W-:Y:S01]  /*9540*/  @!P0 FMUL R5, R5, 16777216 ;  /* 0x4b80000005058820 */ /* 0x000fe20000400000 */
[----:B------:R-:W-:Y:S01]  /*9550*/  @P1 FMUL R6, R6, 0.25 ;  /* 0x3e80000006061820 */ /* 0x000fe20000400000 */
[----:B------:R-:W-:Y:S01]  /*9560*/  @P1 FMUL R7, R7, 0.25 ;  /* 0x3e80000007071820 */ /* 0x000fe20000400000 */
[C---:B0-----:R-:W-:Y:S01]  /*9570*/  FMUL R4, R38.reuse, R4 ;  /* 0x0000000426047220 */ /* 0x041fe20000400000 */
[----:B------:R-:W-:Y:S01]  /*9580*/  FMUL R5, R38, R5 ;  /* 0x0000000526057220 */ /* 0x000fe20000400000 */
[----:B------:R-:W-:Y:S01]  /*9590*/  @P3 FFMA.FTZ R37, R42, R2, +INF ;  /* 0x7f8000002a253423 */ /* 0x000fe20000010002 */
[----:B-1----:R-:W-:Y:S01]  /*95a0*/  IADD3 R2, P3, P6, R39, UR5, R40 ;  /* 0x0000000527027c10 */ /* 0x002fe2000fe7e028 */
[----:B------:R-:W-:Y:S01]  /*95b0*/  UIMAD.WIDE UR4, UR4, 0x2, URZ ;  /* 0x00000002040478a5 */ /* 0x000fe2000f8e02ff */
[----:B------:R-:W-:Y:S01]  /*95c0*/  @!P0 FMUL R6, R6, 16777216 ;  /* 0x4b80000006068820 */ /* 0x000fe20000400000 */
[----:B------:R-:W-:Y:S01]  /*95d0*/  F2FP.BF16.F32.PACK_AB R94, R5, R4 ;  /* 0x00000004055e723e */ /* 0x000fe200000010ff */
[----:B------:R-:W-:Y:S01]  /*95e0*/  @!P0 FMUL R7, R7, 16777216 ;  /* 0x4b80000007078820 */ /* 0x000fe20000400000 */
[----:B------:R-:W-:-:S04]  /*95f0*/  IMAD.HI R4, R3, 0x2, RZ ;  /* 0x0000000203047827 */ /* 0x000fc800078e02ff */
[----:B------:R-:W-:Y:S01]  /*9600*/  @P1 FMUL R23, R23, 0.25 ;  /* 0x3e80000017171820 */ /* 0x000fe20000400000 */
[----:B------:R-:W-:Y:S01]  /*9610*/  @P1 FMUL R9, R9, 0.25 ;  /* 0x3e80000009091820 */ /* 0x000fe20000400000 */
[C---:B------:R-:W-:Y:S01]  /*9620*/  FMUL R6, R38.reuse, R6 ;  /* 0x0000000626067220 */ /* 0x040fe20000400000 */
[----:B------:R-:W-:Y:S01]  /*9630*/  FMUL R7, R38, R7 ;  /* 0x0000000726077220 */ /* 0x000fe20000400000 */
[----:B------:R-:W-:Y:S01]  /*9640*/  @P1 FMUL R29, R29, 0.25 ;  /* 0x3e8000001d1d1820 */ /* 0x000fe20000400000 */
[----:B------:R-:W-:Y:S01]  /*9650*/  @!P0 FMUL R23, R23, 16777216 ;  /* 0x4b80000017178820 */ /* 0x000fe20000400000 */
[----:B------:R-:W-:Y:S01]  /*9660*/  IADD3.X R3, PT, PT, R4, UR5, R41, P3, P6 ;  /* 0x0000000504037c10 */ /* 0x000fe20009fec429 */
[----:B------:R-:W-:Y:S01]  /*9670*/  @P1 FMUL R27, R27, 0.25 ;  /* 0x3e8000001b1b1820 */ /* 0x000fe20000400000 */
[----:B------:R-:W-:Y:S01]  /*9680*/  @P1 FMUL R28, R28, 0.25 ;  /* 0x3e8000001c1c1820 */ /* 0x000fe20000400000 */
[----:B------:R-:W-:Y:S01]  /*9690*/  @!P0 FMUL R9, R9, 16777216 ;  /* 0x4b80000009098820 */ /* 0x000fe20000400000 */
[----:B------:R-:W-:-:S02]  /*96a0*/  IMAD R41, R101, 0x30, RZ ;  /* 0x0000003065297824 */ /* 0x000fc400078e02ff */
[----:B------:R-:W-:Y:S01]  /*96b0*/  @P1 FMUL R17, R17, 0.25 ;  /* 0x3e80000011111820 */ /* 0x000fe20000400000 */
[----:B------:R-:W-:Y:S01]  /*96c0*/  @P1 FMUL R22, R22, 0.25 ;  /* 0x3e80000016161820 */ /* 0x000fe20000400000 */
[----:B------:R-:W-:Y:S01]  /*96d0*/  @!P0 FMUL R29, R29, 16777216 ;  /* 0x4b8000001d1d8820 */ /* 0x000fe20000400000 */
[----:B------:R-:W-:Y:S01]  /*96e0*/  F2FP.BF16.F32.PACK_AB R96, R7, R6 ;  /* 0x000000060760723e */ /* 0x000fe200000010ff */
[----:B------:R-:W-:Y:S01]  /*96f0*/  @P1 FMUL R10, R10, 0.25 ;  /* 0x3e8000000a0a1820 */ /* 0x000fe20000400000 */
[----:B------:R-:W-:Y:S01]  /*9700*/  FMUL R87, R38, R23 ;  /* 0x0000001726577220 */ /* 0x000fe20000400000 */
[----:B------:R-:W-:Y:S01]  /*9710*/  FSEL R37, R37, -INF , P2 ;  /* 0xff80000025257808 */ /* 0x000fe20001000000 */
[----:B------:R-:W-:Y:S02]  /*9720*/  IMAD R7, R101, 0x18, RZ ;  /* 0x0000001865077824 */ /* 0x000fe400078e02ff */
[----:B------:R-:W-:Y:S01]  /*9730*/  @!P0 FMUL R27, R27, 16777216 ;  /* 0x4b8000001b1b8820 */ /* 0x000fe20000400000 */
[----:B------:R-:W-:Y:S01]  /*9740*/  @!P0 FMUL R28, R28, 16777216 ;  /* 0x4b8000001c1c8820 */ /* 0x000fe20000400000 */
[----:B------:R-:W-:Y:S01]  /*9750*/  FMUL R73, R38, R9 ;  /* 0x0000000926497220 */ /* 0x000fe20000400000 */
[----:B------:R-:W-:-:S02]  /*9760*/  IMAD R23, R101, 0xc, RZ ;  /* 0x0000000c65177824 */ /* 0x000fc400078e02ff */
[----:B------:R-:W-:Y:S01]  /*9770*/  @P1 FMUL R8, R8, 0.25 ;  /* 0x3e80000008081820 */ /* 0x000fe20000400000 */
[----:B------:R-:W-:Y:S01]  /*9780*/  @P1 FMUL R11, R11, 0.25 ;  /* 0x3e8000000b0b1820 */ /* 0x000fe20000400000 */
[----:B------:R-:W-:Y:S01]  /*9790*/  @!P0 FMUL R17, R17, 16777216 ;  /* 0x4b80000011118820 */ /* 0x000fe20000400000 */
[----:B------:R-:W-:Y:S01]  /*97a0*/  @!P0 FMUL R22, R22, 16777216 ;  /* 0x4b80000016168820 */ /* 0x000fe20000400000 */
[----:B------:R-:W-:Y:S01]  /*97b0*/  IMAD R9, R101, 0x6, RZ ;  /* 0x0000000665097824 */ /* 0x000fe200078e02ff */
[----:B------:R-:W-:Y:S01]  /*97c0*/  IADD3 R6, P2, PT, R41, R2, RZ ;  /* 0x0000000229067210 */ /* 0x000fe20007f5e0ff */
[----:B------:R-:W-:Y:S01]  /*97d0*/  @P1 FMUL R26, R26, 0.25 ;  /* 0x3e8000001a1a1820 */ /* 0x000fe20000400000 */
[----:B------:R-:W-:Y:S01]  /*97e0*/  @P1 FMUL R31, R31, 0.25 ;  /* 0x3e8000001f1f1820 */ /* 0x000fe20000400000 */
[----:B------:R-:W-:Y:S01]  /*97f0*/  FMUL R93, R38, R29 ;  /* 0x0000001d265d7220 */ /* 0x000fe20000400000 */
[----:B------:R-:W-:Y:S01]  /*9800*/  @!P0 FMUL R10, R10, 16777216 ;  /* 0x4b8000000a0a8820 */ /* 0x000fe20000400000 */
[----:B------:R-:W-:-:S02]  /*9810*/  IMAD R29, R101, 0x24, RZ ;  /* 0x00000024651d7824 */ /* 0x000fc400078e02ff */
[----:B------:R-:W-:Y:S01]  /*9820*/  @P1 FMUL R35, R35, 0.25 ;  /* 0x3e80000023231820 */ /* 0x000fe20000400000 */
[C---:B------:R-:W-:Y:S01]  /*9830*/  FMUL R91, R38.reuse, R27 ;  /* 0x0000001b265b7220 */ /* 0x040fe20000400000 */
[----:B------:R-:W-:Y:S01]  /*9840*/  FMUL R86, R38, R28 ;  /* 0x0000001c26567220 */ /* 0x000fe20000400000 */
[----:B------:R-:W-:Y:S01]  /*9850*/  FFMA R67, R37, 0.69314718246459960938, R140 ;  /* 0x3f31721825437823 */ /* 0x000fe2000000008c */
[----:B------:R-:W-:Y:S01]  /*9860*/  IADD3 R40, P6, PT, R7, R2, RZ ;  /* 0x0000000207287210 */ /* 0x000fe20007fde0ff */
[----:B------:R-:W-:Y:S01]  /*9870*/  @P1 FMUL R12, R12, 0.25 ;  /* 0x3e8000000c0c1820 */ /* 0x000fe20000400000 */
        /* <DEDUP_REMOVED lines=14> */
[----:B------:R-:W-:Y:S01]  /*9960*/  @!P0 FMUL R8, R8, 16777216 ;  /* 0x4b80000008088820 */ /* 0x000fe20000400000 */
[----:B------:R-:W-:Y:S01]  /*9970*/  @!P0 FMUL R11, R11, 16777216 ;  /* 0x4b8000000b0b8820 */ /* 0x000fe20000400000 */
[C---:B------:R-:W-:Y:S01]  /*9980*/  FMUL R81, R38.reuse, R17 ;  /* 0x0000001126517220 */ /* 0x040fe20000400000 */
[----:B------:R-:W-:Y:S01]  /*9990*/  FMUL R80, R38, R22 ;  /* 0x0000001626507220 */ /* 0x000fe20000400000 */
[----:B------:R-:W-:Y:S01]  /*99a0*/  IMAD R5, R101, 0x3, RZ ;  /* 0x0000000365057824 */ /* 0x000fe200078e02ff */
[----:B------:R-:W-:Y:S01]  /*99b0*/  IADD3 R28, P5, PT, R23, R2, RZ ;  /* 0x00000002171c7210 */ /* 0x000fe20007fbe0ff */
[----:B------:R-:W-:Y:S01]  /*99c0*/  IMAD R27, R101, 0x14, RZ ;  /* 0x00000014651b7824 */ /* 0x000fe200078e02ff */
[----:B------:R-:W-:Y:S01]  /*99d0*/  LEA.HI.X.SX32 R7, R7, R3, 0x1, P2 ;  /* 0x0000000307077211 */ /* 0x000fe200010f0eff */
[----:B------:R-:W-:-:S02]  /*99e0*/  IMAD R37, R101, 0x28, RZ ;  /* 0x0000002865257824 */ /* 0x000fc400078e02ff */
[----:B------:R-:W-:Y:S01]  /*99f0*/  @!P0 FMUL R26, R26, 16777216 ;  /* 0x4b8000001a1a8820 */ /* 0x000fe20000400000 */
[----:B------:R-:W-:Y:S01]  /*9a00*/  @!P0 FMUL R31, R31, 16777216 ;  /* 0x4b8000001f1f8820 */ /* 0x000fe20000400000 */
[----:B------:R-:W-:Y:S01]  /*9a10*/  IMAD R17, R101, 0xa, RZ ;  /* 0x0000000a65117824 */ /* 0x000fe200078e02ff */
[----:B------:R-:W-:Y:S01]  /*9a20*/  IADD3 R22, P2, PT, R9, R2, RZ ;  /* 0x0000000209167210 */ /* 0x000fe20007f5e0ff */
[----:B------:R-:W-:Y:S01]  /*9a30*/  FMUL R68, R38, R10 ;  /* 0x0000000a26447220 */ /* 0x000fe20000400000 */
[----:B------:R-:W-:Y:S01]  /*9a40*/  @!P0 FMUL R35, R35, 16777216 ;  /* 0x4b80000023238820 */ /* 0x000fe20000400000 */
[----:B------:R-:W-:Y:S01]  /*9a50*/  IADD3 R10, P3, PT, R29, R2, RZ ;  /* 0x000000021d0a7210 */ /* 0x000fe20007f7e0ff */
[----:B------:R-:W-:Y:S01]  /*9a60*/  @!P0 FMUL R12, R12, 16777216 ;  /* 0x4b8000000c0c8820 */ /* 0x000fe20000400000 */
        /* <DEDUP_REMOVED lines=14> */
[C---:B------:R-:W-:Y:S01]  /*9b50*/  FMUL R66, R38.reuse, R8 ;  /* 0x0000000826427220 */ /* 0x040fe20000400000 */
[C---:B------:R-:W-:Y:S01]  /*9b60*/  FMUL R75, R38.reuse, R11 ;  /* 0x0000000b264b7220 */ /* 0x040fe20000400000 */
[-C--:B------:R-:W-:Y:S01]  /*9b70*/  LEA.HI.X.SX32 R41, R23, R3.reuse, 0x1, P6 ;  /* 0x0000000317297211 */ /* 0x080fe200030f0eff */
[C---:B------:R-:W-:Y:S01]  /*9b80*/  FMUL R84, R38.reuse, R26 ;  /* 0x0000001a26547220 */ /* 0x040fe20000400000 */
[----:B------:R-:W-:Y:S01]  /*9b90*/  LEA.HI.X.SX32 R29, R9, R3, 0x1, P5 ;  /* 0x00000003091d7211 */ /* 0x000fe200028f0eff */
[C---:B------:R-:W-:Y:S01]  /*9ba0*/  FMUL R95, R38.reuse, R31 ;  /* 0x0000001f265f7220 */ /* 0x040fe20000400000 */
[----:B------:R-:W-:Y:S01]  /*9bb0*/  IMAD R11, R101, 0x5, RZ ;  /* 0x00000005650b7824 */ /* 0x000fe200078e02ff */
[-C--:B------:R-:W-:Y:S01]  /*9bc0*/  IADD3 R8, P0, PT, R37, R2.reuse, RZ ;  /* 0x0000000225087210 */ /* 0x080fe20007f1e0ff */
[----:B------:R-:W-:Y:S01]  /*9bd0*/  IMAD R31, R101, 0xe, RZ ;  /* 0x0000000e651f7824 */ /* 0x000fe200078e02ff */
[-C--:B------:R-:W-:Y:S01]  /*9be0*/  IADD3 R36, P5, PT, R27, R2.reuse, RZ ;  /* 0x000000021b247210 */ /* 0x080fe20007fbe0ff */
[C---:B------:R-:W-:Y:S01]  /*9bf0*/  FMUL R99, R38.reuse, R35 ;  /* 0x0000002326637220 */ /* 0x040fe20000400000 */
[----:B------:R-:W-:Y:S01]  /*9c00*/  LEA.HI.X.SX32 R23, R5, R3, 0x1, P2 ;  /* 0x0000000305177211 */ /* 0x000fe200010f0eff */
[----:B------:R-:W-:Y:S01]  /*9c10*/  IMAD R35, R101, 0x12, RZ ;  /* 0x0000001265237824 */ /* 0x000fe200078e02ff */
[-C--:B------:R-:W-:Y:S01]  /*9c20*/  IADD3 R26, P2, PT, R17, R2.reuse, RZ ;  /* 0x00000002111a7210 */ /* 0x080fe20007f5e0ff */
[C---:B------:R-:W-:Y:S01]  /*9c30*/  FMUL R77, R38.reuse, R13 ;  /* 0x0000000d264d7220 */ /* 0x040fe20000400000 */
[----:B------:R-:W-:Y:S01]  /*9c40*/  IMAD R39, R101, 0x16, RZ ;  /* 0x0000001665277824 */ /* 0x000fe200078e02ff */
[----:B------:R-:W-:Y:S01]  /*9c50*/  IADD3 R4, P1, PT, R119, R2, RZ ;  /* 0x0000000277047210 */ /* 0x000fe20007f3e0ff */
[C---:B------:R-:W-:Y:S01]  /*9c60*/  FMUL R74, R38.reuse, R16 ;  /* 0x00000010264a7220 */ /* 0x040fe20000400000 */
[-C--:B------:R-:W-:Y:S01]  /*9c70*/  LEA.HI.X.SX32 R9, R27, R3.reuse, 0x1, P0 ;  /* 0x000000031b097211 */ /* 0x080fe200000f0eff */
[C---:B------:R-:W-:Y:S01]  /*9c80*/  FMUL R88, R38.reuse, R30 ;  /* 0x0000001e26587220 */ /* 0x040fe20000400000 */
[-C--:B------:R-:W-:Y:S01]  /*9c90*/  LEA.HI.X.SX32 R37, R17, R3.reuse, 0x1, P5 ;  /* 0x0000000311257211 */ /* 0x080fe200028f0eff */
[----:B------:R-:W-:Y:S01]  /*9ca0*/  IMAD R13, R101, 0x7, RZ ;  /* 0x00000007650d7824 */ /* 0x000fe200078e02ff */
[----:B------:R-:W-:Y:S01]  /*9cb0*/  IADD3 R44, P5, PT, R45, R2, RZ ;  /* 0x000000022d2c7210 */ /* 0x000fe20007fbe0ff */
[C---:B------:R-:W-:Y:S01]  /*9cc0*/  FMUL R70, R38.reuse, R12 ;  /* 0x0000000c26467220 */ /* 0x040fe20000400000 */
[----:B------:R-:W-:Y:S01]  /*9cd0*/  LEA.HI.X.SX32 R27, R11, R3, 0x1, P2 ;  /* 0x000000030b1b7211 */ /* 0x000fe200010f0eff */
[C---:B------:R-:W-:Y:S01]  /*9ce0*/  FMUL R83, R38.reuse, R19 ;  /* 0x0000001326537220 */ /* 0x040fe20000400000 */
[----:B------:R-:W-:Y:S01]  /*9cf0*/  IADD3 R16, P0, PT, R115, R2, RZ ;  /* 0x0000000273107210 */ /* 0x000fe20007f1e0ff */
[C---:B------:R-:W-:Y:S01]  /*9d00*/  FMUL R72, R38.reuse, R14 ;  /* 0x0000000e26487220 */ /* 0x040fe20000400000 */
[-C--:B------:R-:W-:Y:S01]  /*9d10*/  IADD3 R30, P2, PT, R31, R2.reuse, RZ ;  /* 0x000000021f1e7210 */ /* 0x080fe20007f5e0ff */
[C---:B------:R-:W-:Y:S01]  /*9d20*/  FMUL R79, R38.reuse, R15 ;  /* 0x0000000f264f7220 */ /* 0x040fe20000400000 */
[----:B------:R-:W-:Y:S01]  /*9d30*/  IADD3 R12, P6, PT, R109, R2, RZ ;  /* 0x000000026d0c7210 */ /* 0x000fe20007fde0ff */
[C---:B------:R-:W-:Y:S01]  /*9d40*/  FMUL R76, R38.reuse, R18 ;  /* 0x00000012264c7220 */ /* 0x040fe20000400000 */
[C---:B------:R-:W-:Y:S01]  /*9d50*/  FMUL R78, R38.reuse, R20 ;  /* 0x00000014264e7220 */ /* 0x040fe20000400000 */
[C---:B------:R-:W-:Y:S01]  /*9d60*/  FMUL R85, R38.reuse, R21 ;  /* 0x0000001526557220 */ /* 0x040fe20000400000 */
[C---:B------:R-:W-:Y:S01]  /*9d70*/  FMUL R82, R38.reuse, R24 ;  /* 0x0000001826527220 */ /* 0x040fe20000400000 */
[C---:B------:R-:W-:Y:S01]  /*9d80*/  FMUL R89, R38.reuse, R25 ;  /* 0x0000001926597220 */ /* 0x040fe20000400000 */
[C---:B------:R-:W-:Y:S01]  /*9d90*/  FMUL R90, R38.reuse, R32 ;  /* 0x00000020265a7220 */ /* 0x040fe20000400000 */
[C---:B------:R-:W-:Y:S01]  /*9da0*/  FMUL R97, R38.reuse, R33 ;  /* 0x0000002126617220 */ /* 0x040fe20000400000 */
[----:B------:R-:W-:Y:S01]  /*9db0*/  FMUL R92, R38, R34 ;  /* 0x00000022265c7220 */ /* 0x000fe20000400000 */
        /* <DEDUP_REMOVED lines=8> */
[----:B------:R-:W-:Y:S01]  /*9e40*/  IMAD.SHL.U32 R21, R101, 0x2, RZ ;  /* 0x0000000265157824 */ /* 0x000fe200078e00ff */
[-C--:B------:R-:W-:Y:S01]  /*9e50*/  LEA.HI.X.SX32 R31, R13, R3.reuse, 0x1, P2 ;  /* 0x000000030d1f7211 */ /* 0x080fe200010f0eff */
[----:B------:R-:W-:Y:S01]  /*9e60*/  IMAD R63, R101, 0x1b, RZ ;  /* 0x0000001b653f7824 */ /* 0x000fe200078e02ff */
[-C--:B------:R-:W-:Y:S01]  /*9e70*/  LEA.HI.X.SX32 R17, R61, R3.reuse, 0x1, P0 ;  /* 0x000000033d117211 */ /* 0x080fe200000f0eff */
[----:B------:R-:W-:Y:S01]  /*9e80*/  IMAD R53, R101, 0x13, RZ ;  /* 0x0000001365357824 */ /* 0x000fe200078e02ff */
[-C--:B------:R-:W-:Y:S01]  /*9e90*/  IADD3 R34, P5, PT, R35, R2.reuse, RZ ;  /* 0x0000000223227210 */ /* 0x080fe20007fbe0ff */
        /* <DEDUP_REMOVED lines=8> */
[----:B------:R-:W-:Y:S01]  /*9f20*/  IMAD.SHL.U32 R25, R101, 0x4, RZ ;  /* 0x0000000465197824 */ /* 0x000fe200078e00ff */
[-C--:B------:R-:W-:Y:S01]  /*9f30*/  IADD3 R42, P6, PT, R61, R2.reuse, RZ ;  /* 0x000000023d2a7210 */ /* 0x080fe20007fde0ff */
[----:B------:R-:W-:Y:S01]  /*9f40*/  IMAD.SHL.U32 R33, R101, 0x8, RZ ;  /* 0x0000000865217824 */ /* 0x000fe200078e00ff */
[-C--:B------:R-:W-:Y:S01]  /*9f50*/  LEA.HI.X.SX32 R39, R19, R3.reuse, 0x1, P3 ;  /* 0x0000000313277211 */ /* 0x080fe200018f0eff */
[----:B------:R-:W-:Y:S01]  /*9f60*/  IMAD.SHL.U32 R49, R101, 0x10, RZ ;  /* 0x0000001065317824 */ /* 0x000fe200078e00ff */
[----:B------:R-:W-:Y:S01]  /*9f70*/  IADD3 R54, P3, PT, R107, R2, RZ ;  /* 0x000000026b367210 */ /* 0x000fe20007f7e0ff */
[----:B------:R-:W-:Y:S01]  /*9f80*/  IMAD R71, R101, 0x1f, RZ ;  /* 0x0000001f65477824 */ /* 0x000fe200078e02ff */
[-C--:B------:R-:W-:Y:S01]  /*9f90*/  LEA.HI.X.SX32 R35, R15, R3.reuse, 0x1, P5 ;  /* 0x000000030f237211 */ /* 0x080fe200028f0eff */
[----:B------:R0:W-:Y:S01]  /*9fa0*/  STG.E.U16 desc[UR22][R2.64], R94 ;  /* 0x0000005e02007986 */ /* 0x0001e2000c101516 */
[-C--:B------:R-:W-:Y:S01]  /*9fb0*/  LEA.HI.X.SX32 R47, R47, R3.reuse, 0x1, P0 ;  /* 0x000000032f2f7211 */ /* 0x080fe200000f0eff */
[----:B------:R-:W1:Y:S01]  /*9fc0*/  LDCU UR4, c[0x0][0x3ec] ;  /* 0x00007d80ff0477ac */ /* 0x000e620008000800 */
[----:B------:R-:W-:-:S02]  /*9fd0*/  LEA.HI.X.SX32 R43, R43, R3, 0x1, P6 ;  /* 0x000000032b2b7211 */ /* 0x000fc400030f0eff */
[-C--:B------:R-:W-:Y:S02]  /*9fe0*/  LEA.HI.X.SX32 R15, R69, R3.reuse, 0x1, P1 ;  /* 0x00000003450f7211 */ /* 0x080fe400008f0eff */
[-C--:B------:R-:W-:Y:S02]  /*9ff0*/  IADD3 R60, P0, PT, R117, R2.reuse, RZ ;  /* 0x00000002753c7210 */ /* 0x080fe40007f1e0ff */
[----:B------:R-:W-:Y:S02]  /*a000*/  LEA.HI.X.SX32 R51, R51, R3, 0x1, P2 ;  /* 0x0000000333337211 */ /* 0x000fe400010f0eff */
[-C--:B------:R-:W-:Y:S02]  /*a010*/  IADD3 R52, P5, PT, R105, R2.reuse, RZ ;  /* 0x0000000269347210 */ /* 0x080fe40007fbe0ff */
[-C--:B------:R-:W-:Y:S02]  /*a020*/  IADD3 R56, P6, PT, R111, R2.reuse, RZ ;  /* 0x000000026f387210 */ /* 0x080fe40007fde0ff */
[----:B------:R-:W-:-:S02]  /*a030*/  IADD3 R58, P1, PT, R113, R2, RZ ;  /* 0x00000002713a7210 */ /* 0x000fc40007f3e0ff */
[-C--:B------:R-:W-:Y:S02]  /*a040*/  IADD3 R62, P2, PT, R121, R2.reuse, RZ ;  /* 0x00000002793e7210 */ /* 0x080fe40007f5e0ff */
[-C--:B------:R-:W-:Y:S01]  /*a050*/  LEA.HI.X.SX32 R55, R55, R3.reuse, 0x1, P3 ;  /* 0x0000000337377211 */ /* 0x080fe200018f0eff */
[----:B-1----:R-:W-:Y:S01]  /*a060*/  UIMAD UR4, UR8, UR4, URZ ;  /* 0x00000004080472a4 */ /* 0x002fe2000f8e02ff */
[----:B------:R-:W-:Y:S02]  /*a070*/  IADD3 R18, P3, PT, R21, R2, RZ ;  /* 0x0000000215127210 */ /* 0x000fe40007f7e0ff */
[-C--:B------:R-:W-:Y:S01]  /*a080*/  LEA.HI.X.SX32 R61, R63, R3.reuse, 0x1, P0 ;  /* 0x000000033f3d7211 */ /* 0x080fe200000f0eff */
[----:B------:R-:W-:Y:S01]  /*a090*/  USHF.L.U32 UR6, UR4, 0x2, URZ ;  /* 0x0000000204067899 */ /* 0x000fe200080006ff */
[-C--:B------:R-:W-:Y:S01]  /*a0a0*/  LEA.HI.X.SX32 R53, R53, R3.reuse, 0x1, P5 ;  /* 0x0000000335357211 */ /* 0x080fe200028f0eff */
[----:B------:R-:W-:Y:S01]  /*a0b0*/  UIMAD.WIDE UR4, UR4, 0x4, URZ ;  /* 0x00000004040478a5 */ /* 0x000fe2000f8e02ff */
[----:B------:R-:W-:-:S02]  /*a0c0*/  LEA.HI.X.SX32 R57, R57, R3, 0x1, P6 ;  /* 0x0000000339397211 */ /* 0x000fc400030f0eff */
[-C--:B------:R-:W-:Y:S02]  /*a0d0*/  LEA.HI.X.SX32 R59, R59, R3.reuse, 0x1, P1 ;  /* 0x000000033b3b7211 */ /* 0x080fe400008f0eff */
[----:B------:R-:W-:Y:S02]  /*a0e0*/  LEA.HI.X.SX32 R63, R65, R3, 0x1, P2 ;  /* 0x00000003413f7211 */ /* 0x000fe400010f0eff */
[-C--:B------:R-:W-:Y:S02]  /*a0f0*/  IADD3 R64, P5, PT, R125, R2.reuse, RZ ;  /* 0x000000027d407210 */ /* 0x080fe40007fbe0ff */
[CC--:B------:R-:W-:Y:S02]  /*a100*/  LEA R20, P6, R101.reuse, R2.reuse, 0x2 ;  /* 0x0000000265147211 */ /* 0x0c0fe400078c10ff */
[CC--:B------:R-:W-:Y:S02]  /*a110*/  LEA R24, P1, R101.reuse, R2.reuse, 0x3 ;  /* 0x0000000265187211 */ /* 0x0c0fe400078218ff */
[----:B------:R-:W-:-:S02]  /*a120*/  LEA R32, P0, R101, R2, 0x4 ;  /* 0x0000000265207211 */ /* 0x000fc400078020ff */
[C---:B------:R-:W-:Y:S02]  /*a130*/  LEA R48, P2, R101.reuse, R2, 0x5 ;  /* 0x0000000265307211 */ /* 0x040fe400078428ff */
[-C--:B------:R-:W-:Y:S02]  /*a140*/  LEA.HI.X.SX32 R19, R101, R3.reuse, 0x1, P3 ;  /* 0x0000000365137211 */ /* 0x080fe400018f0eff */
[----:B0-----:R-:W-:Y:S02]  /*a150*/  PRMT R2, R94, 0x7632, R2 ;  /* 0x000076325e027816 */ /* 0x001fe40000000002 */
[----:B------:R-:W-:Y:S02]  /*a160*/  F2FP.BF16.F32.PACK_AB R66, R73, R66 ;  /* 0x000000424942723e */ /* 0x000fe400000010ff */
[-C--:B------:R-:W-:Y:S01]  /*a170*/  LEA.HI.X.SX32 R21, R21, R3.reuse, 0x1, P6 ;  /* 0x0000000315157211 */ /* 0x080fe200030f0eff */
[----:B------:R0:W-:Y:S01]  /*a180*/  STG.E.U16 desc[UR22][R18.64], R2 ;  /* 0x0000000212007986 */ /* 0x0001e2000c101516 */
[----:B------:R-:W-:-:S02]  /*a190*/  LEA.HI.X.SX32 R25, R25, R3, 0x1, P1 ;  /* 0x0000000319197211 */ /* 0x000fc400008f0eff */
[-C--:B------:R-:W-:Y:S01]  /*a1a0*/  LEA.HI.X.SX32 R33, R33, R3.reuse, 0x1, P0 ;  /* 0x0000000321217211 */ /* 0x080fe200000f0eff */
[----:B------:R1:W-:Y:S01]  /*a1b0*/  STG.E.U16 desc[UR22][R20.64], R96 ;  /* 0x0000006014007986 */ /* 0x0003e2000c101516 */
[-C--:B------:R-:W-:Y:S02]  /*a1c0*/  LEA.HI.X.SX32 R49, R49, R3.reuse, 0x1, P2 ;  /* 0x0000000331317211 */ /* 0x080fe400010f0eff */
[----:B------:R-:W-:Y:S02]  /*a1d0*/  LEA.HI.X.SX32 R65, R71, R3, 0x1, P5 ;  /* 0x0000000347417211 */ /* 0x000fe400028f0eff */
[----:B------:R-:W-:Y:S02]  /*a1e0*/  PRMT R3, R96, 0x7632, R3 ;  /* 0x0000763260037816 */ /* 0x000fe40000000003 */
[----:B------:R-:W-:Y:S02]  /*a1f0*/  F2FP.BF16.F32.PACK_AB R68, R75, R68 ;  /* 0x000000444b44723e */ /* 0x000fe400000010ff */
[----:B0-----:R-:W-:Y:S01]  /*a200*/  PRMT R19, R66, 0x7632, R19 ;  /* 0x0000763242137816 */ /* 0x001fe20000000013 */
[----:B------:R0:W-:Y:S01]  /*a210*/  STG.E.U16 desc[UR22][R22.64], R3 ;  /* 0x0000000316007986 */ /* 0x0001e2000c101516 */
[----:B------:R-:W-:-:S02]  /*a220*/  F2FP.BF16.F32.PACK_AB R70, R77, R70 ;  /* 0x000000464d46723e */ /* 0x000fc400000010ff */
[----:B------:R-:W-:Y:S01]  /*a230*/  PRMT R2, R68, 0x7632, R2 ;  /* 0x0000763244027816 */ /* 0x000fe20000000002 */
[----:B------:R2:W-:Y:S01]  /*a240*/  STG.E.U16 desc[UR22][R24.64], R66 ;  /* 0x0000004218007986 */ /* 0x0005e2000c101516 */
[----:B------:R-:W-:Y:S02]  /*a250*/  F2FP.BF16.F32.PACK_AB R72, R79, R72 ;  /* 0x000000484f48723e */ /* 0x000fe400000010ff */
[----:B------:R-:W-:Y:S01]  /*a260*/  F2FP.BF16.F32.PACK_AB R74, R81, R74 ;  /* 0x0000004a514a723e */ /* 0x000fe200000010ff */
[----:B------:R4:W-:Y:S01]  /*a270*/  STG.E.U16 desc[UR22][R26.64], R19 ;  /* 0x000000131a007986 */ /* 0x0009e2000c101516 */
[----:B------:R-:W-:Y:S02]  /*a280*/  F2FP.BF16.F32.PACK_AB R76, R83, R76 ;  /* 0x0000004c534c723e */ /* 0x000fe400000010ff */
[----:B-1----:R-:W-:Y:S01]  /*a290*/  PRMT R21, R74, 0x7632, R21 ;  /* 0x000076324a157816 */ /* 0x002fe20000000015 */
[----:B------:R1:W-:Y:S01]  /*a2a0*/  STG.E.U16 desc[UR22][R28.64], R68 ;  /* 0x000000441c007986 */ /* 0x0003e2000c101516 */
[----:B0-----:R-:W-:-:S02]  /*a2b0*/  PRMT R3, R70, 0x7632, R3 ;  /* 0x0000763246037816 */ /* 0x001fc40000000003 */
[----:B------:R-:W-:Y:S01]  /*a2c0*/  F2FP.BF16.F32.PACK_AB R78, R85, R78 ;  /* 0x0000004e554e723e */ /* 0x000fe200000010ff */
[----:B------:R-:W-:Y:S01]  /*a2d0*/  STG.E.U16 desc[UR22][R30.64], R2 ;  /* 0x000000021e007986 */ /* 0x000fe2000c101516 */
[----:B------:R-:W-:Y:S02]  /*a2e0*/  PRMT R23, R76, 0x7632, R23 ;  /* 0x000076324c177816 */ /* 0x000fe40000000017 */
[----:B--2---:R-:W-:Y:S01]  /*a2f0*/  PRMT R25, R78, 0x7632, R25 ;  /* 0x000076324e197816 */ /* 0x004fe20000000019 */
[----:B------:R-:W-:Y:S01]  /*a300*/  STG.E.U16 desc[UR22][R32.64], R70 ;  /* 0x0000004620007986 */ /* 0x000fe2000c101516 */
[----:B----4-:R-:W-:Y:S02]  /*a310*/  PRMT R19, R72, 0x7632, R19 ;  /* 0x0000763248137816 */ /* 0x010fe40000000013 */
[----:B------:R-:W-:Y:S01]  /*a320*/  F2FP.BF16.F32.PACK_AB R80, R87, R80 ;  /* 0x000000505750723e */ /* 0x000fe200000010ff */
[----:B------:R0:W-:Y:S01]  /*a330*/  STG.E.U16 desc[UR22][R34.64], R3 ;  /* 0x0000000322007986 */ /* 0x0001e2000c101516 */
[----:B------:R-:W-:-:S02]  /*a340*/  F2FP.BF16.F32.PACK_AB R82, R89, R82 ;  /* 0x000000525952723e */ /* 0x000fc400000010ff */
[----:B------:R-:W-:Y:S01]  /*a350*/  PRMT R26, R80, 0x7632, R26 ;  /* 0x00007632501a7816 */ /* 0x000fe2000000001a */
[----:B------:R-:W-:Y:S01]  /*a360*/  STG.E.U16 desc[UR22][R36.64], R72 ;  /* 0x0000004824007986 */ /* 0x000fe2000c101516 */
[----:B------:R-:W-:Y:S02]  /*a370*/  F2FP.BF16.F32.PACK_AB R84, R91, R84 ;  /* 0x000000545b54723e */ /* 0x000fe400000010ff */
[----:B------:R-:W-:Y:S01]  /*a380*/  PRMT R27, R82, 0x7632, R27 ;  /* 0x00007632521b7816 */ /* 0x000fe2000000001b */
[----:B------:R-:W-:Y:S01]  /*a390*/  STG.E.U16 desc[UR22][R38.64], R19 ;  /* 0x0000001326007986 */ /* 0x000fe2000c101516 */
[----:B------:R-:W-:Y:S02]  /*a3a0*/  F2FP.BF16.F32.PACK_AB R86, R93, R86 ;  /* 0x000000565d56723e */ /* 0x000fe400000010ff */
[----:B-1----:R-:W-:Y:S01]  /*a3b0*/  PRMT R28, R84, 0x7632, R28 ;  /* 0x00007632541c7816 */ /* 0x002fe2000000001c */
[----:B------:R-:W-:Y:S01]  /*a3c0*/  STG.E.U16 desc[UR22][R40.64], R74 ;  /* 0x0000004a28007986 */ /* 0x000fe2000c101516 */
[----:B------:R-:W-:Y:S01]  /*a3d0*/  F2FP.BF16.F32.PACK_AB R88, R95, R88 ;  /* 0x000000585f58723e */ /* 0x000fe200000010ff */
[----:B0-----:R-:W-:Y:S01]  /*a3e0*/  IMAD.SHL.U32 R3, R0, 0x4, RZ ;  /* 0x0000000400037824 */ /* 0x001fe200078e00ff */
[----:B------:R-:W-:Y:S01]  /*a3f0*/  PRMT R29, R86, 0x7632, R29 ;  /* 0x00007632561d7816 */ /* 0x000fe2000000001d */
[----:B------:R-:W-:Y:S01]  /*a400*/  STG.E.U16 desc[UR22][R42.64], R21 ;  /* 0x000000152a007986 */ /* 0x000fe2000c101516 */
[----:B------:R-:W-:Y:S01]  /*a410*/  F2FP.BF16.F32.PACK_AB R90, R97, R90 ;  /* 0x0000005a615a723e */ /* 0x000fe200000010ff */
[----:B------:R-:W-:Y:S01]  /*a420*/  IMAD.HI R0, R0, 0x4, RZ ;  /* 0x0000000400007827 */ /* 0x000fe200078e02ff */
[----:B------:R-:W-:Y:S01]  /*a430*/  PRMT R30, R88, 0x7632, R30 ;  /* 0x00007632581e7816 */ /* 0x000fe2000000001e */
[----:B------:R-:W-:Y:S01]  /*a440*/  STG.E.U16 desc[UR22][R44.64], R76 ;  /* 0x0000004c2c007986 */ /* 0x000fe2000c101516 */
[----:B------:R-:W-:-:S02]  /*a450*/  F2FP.BF16.F32.PACK_AB R92, R99, R92 ;  /* 0x0000005c635c723e */ /* 0x000fc400000010ff */
[----:B------:R-:W-:Y:S01]  /*a460*/  PRMT R31, R90, 0x7632, R31 ;  /* 0x000076325a1f7816 */ /* 0x000fe2000000001f */
[----:B------:R-:W-:Y:S01]  /*a470*/  STG.E.U16 desc[UR22][R46.64], R23 ;  /* 0x000000172e007986 */ /* 0x000fe2000c101516 */
[----:B------:R-:W-:-:S03]  /*a480*/  PRMT R32, R92, 0x7632, R32 ;  /* 0x000076325c207816 */ /* 0x000fc60000000020 */
[----:B------:R-:W-:Y:S04]  /*a490*/  STG.E.U16 desc[UR22][R48.64], R78 ;  /* 0x0000004e30007986 */ /* 0x000fe8000c101516 */
[----:B------:R-:W-:Y:S04]  /*a4a0*/  STG.E.U16 desc[UR22][R50.64], R25 ;  /* 0x0000001932007986 */ /* 0x000fe8000c101516 */
[----:B------:R0:W-:Y:S04]  /*a4b0*/  STG.E.U16 desc[UR22][R10.64], R80 ;  /* 0x000000500a007986 */ /* 0x0001e8000c101516 */
[----:B------:R1:W-:Y:S04]  /*a4c0*/  STG.E.U16 desc[UR22][R52.64], R26 ;  /* 0x0000001a34007986 */ /* 0x0003e8000c101516 */
[----:B------:R1:W-:Y:S01]  /*a4d0*/  STG.E.U16 desc[UR22][R8.64], R82 ;  /* 0x0000005208007986 */ /* 0x0003e2000c101516 */
[----:B0-----:R-:W0:Y:S03]  /*a4e0*/  LDC.64 R10, c[0x0][0x3a0] ;  /* 0x0000e800ff0a7b82 */ /* 0x001e260000000a00 */
[----:B------:R1:W-:Y:S04]  /*a4f0*/  STG.E.U16 desc[UR22][R54.64], R27 ;  /* 0x0000001b36007986 */ /* 0x0003e8000c101516 */
[----:B------:R1:W-:Y:S04]  /*a500*/  STG.E.U16 desc[UR22][R12.64], R84 ;  /* 0x000000540c007986 */ /* 0x0003e8000c101516 */
[----:B------:R1:W-:Y:S04]  /*a510*/  STG.E.U16 desc[UR22][R56.64], R28 ;  /* 0x0000001c38007986 */ /* 0x0003e8000c101516 */
[----:B------:R1:W-:Y:S04]  /*a520*/  STG.E.U16 desc[UR22][R6.64], R86 ;  /* 0x0000005606007986 */ /* 0x0003e8000c101516 */
[----:B------:R1:W-:Y:S04]  /*a530*/  STG.E.U16 desc[UR22][R58.64], R29 ;  /* 0x0000001d3a007986 */ /* 0x0003e8000c101516 */
[----:B------:R1:W-:Y:S01]  /*a540*/  STG.E.U16 desc[UR22][R16.64], R88 ;  /* 0x0000005810007986 */ /* 0x0003e2000c101516 */
[----:B0-----:R-:W-:-:S03]  /*a550*/  IADD3 R2, P0, P1, R3, UR6, R10 ;  /* 0x0000000603027c10 */ /* 0x001fc6000f91e00a */
[----:B------:R1:W-:Y:S01]  /*a560*/  STG.E.U16 desc[UR22][R60.64], R30 ;  /* 0x0000001e3c007986 */ /* 0x0003e2000c101516 */
[----:B------:R-:W-:-:S03]  /*a570*/  IADD3.X R3, PT, PT, R0, UR5, R11, P0, P1 ;  /* 0x0000000500037c10 */ /* 0x000fc600087e240b */
[----:B------:R1:W-:Y:S04]  /*a580*/  STG.E.U16 desc[UR22][R4.64], R90 ;  /* 0x0000005a04007986 */ /* 0x0003e8000c101516 */
[----:B------:R1:W-:Y:S04]  /*a590*/  STG.E.U16 desc[UR22][R62.64], R31 ;  /* 0x0000001f3e007986 */ /* 0x0003e8000c101516 */
[----:B------:R1:W-:Y:S04]  /*a5a0*/  STG.E.U16 desc[UR22][R14.64], R92 ;  /* 0x0000005c0e007986 */ /* 0x0003e8000c101516 */
[----:B------:R1:W-:Y:S04]  /*a5b0*/  STG.E.U16 desc[UR22][R64.64], R32 ;  /* 0x0000002040007986 */ /* 0x0003e8000c101516 */
[----:B------:R1:W-:Y:S01]  /*a5c0*/  STG.E desc[UR22][R2.64], R67 ;  /* 0x0000004302007986 */ /* 0x0003e2000c101916 */
[----:B---3--:R-:W-:Y:S06]  /*a5d0*/  BAR.SYNC.DEFER_BLOCKING 0x0 ;  /* 0x0000000000007b1d */ /* 0x008fec0000010000 */
[----:B------:R-:W-:Y:S05]  /*a5e0*/  @P4 BRA `(.L_x_22) ;  /* 0x0000000000a04947 */ /* 0x000fea0003800000 */
[----:B------:R-:W0:Y:S01]  /*a5f0*/  S2UR UR5, SR_CgaCtaId ;  /* 0x00000000000579c3 */ /* 0x000e220000008800 */
[----:B------:R-:W-:Y:S01]  /*a600*/  NOP ;  /* 0x0000000000007918 */ /* 0x000fe20000000000 */
[----:B------:R-:W-:Y:S01]  /*a610*/  UMOV UR4, 0x50 ;  /* 0x0000005000047882 */ /* 0x000fe20000000000 */
[----:B------:R-:W-:Y:S02]  /*a620*/  IMAD.U32 R0, RZ, RZ, UR10 ;  /* 0x0000000aff007e24 */ /* 0x000fe4000f8e00ff */
[----:B-1----:R-:W-:Y:S02]  /*a630*/  IMAD.MOV.U32 R3, RZ, RZ, 0xf ;  /* 0x0000000fff037424 */ /* 0x002fe400078e00ff */
[----:B------:R-:W-:Y:S01]  /*a640*/  IMAD.MOV.U32 R7, RZ, RZ, 0x1 ;  /* 0x00000001ff077424 */ /* 0x000fe200078e00ff */
[----:B------:R-:W-:-:S04]  /*a650*/  LOP3.LUT R0, R0, 0xffff, RZ, 0xc0, !PT ;  /* 0x0000ffff00007812 */ /* 0x000fc800078ec0ff */
[----:B------:R-:W-:-:S05]  /*a660*/  SHF.R.U32.HI R0, RZ, 0x5, R0 ;  /* 0x00000005ff007819 */ /* 0x000fca0000011600 */
[----:B------:R-:W-:Y:S01]  /*a670*/  VIADD R2, R0, 0x10 ;  /* 0x0000001000027836 */ /* 0x000fe20000000000 */
[----:B------:R-:W-:Y:S01]  /*a680*/  SHF.L.U32 R0, R3, R0, RZ ;  /* 0x0000000003007219 */ /* 0x000fe200000006ff */
[----:B0-----:R-:W-:-:S03]  /*a690*/  ULEA UR6, UR5, UR4, 0x18 ;  /* 0x0000000405067291 */ /* 0x001fc6000f8ec0ff */
[----:B------:R-:W-:-:S04]  /*a6a0*/  SHF.L.U32 R3, R7, R2, RZ ;  /* 0x0000000207037219 */ /* 0x000fc800000006ff */
[----:B------:R-:W-:Y:S02]  /*a6b0*/  LOP3.LUT R0, R3, R0, RZ, 0xfc, !PT ;  /* 0x0000000003007212 */ /* 0x000fe400078efcff */
[----:B------:R-:W0:Y:S02]  /*a6c0*/  LDS R5, [UR6] ;  /* 0x00000006ff057984 */ /* 0x000e240008000800 */
[C---:B------:R-:W-:Y:S02]  /*a6d0*/  LOP3.LUT R2, R0.reuse, 0xffff, RZ, 0xc0, !PT ;  /* 0x0000ffff00027812 */ /* 0x040fe400078ec0ff */
[----:B0-----:R-:W-:-:S04]  /*a6e0*/  LOP3.LUT R3, R0, 0xffff, R5, 0x80, !PT ;  /* 0x0000ffff00037812 */ /* 0x001fc800078e8005 */
[----:B------:R-:W-:-:S13]  /*a6f0*/  ISETP.NE.AND P0, PT, R3, R2, PT ;  /* 0x000000020300720c */ /* 0x000fda0003f05270 */
[----:B------:R-:W-:Y:S05]  /*a700*/  @P0 BRA `(.L_x_23) ;  /* 0x0000000000500947 */ /* 0x000fea0003800000 */
[----:B------:R-:W-:Y:S02]  /*a710*/  SHF.R.U32.HI R5, RZ, 0x10, R5 ;  /* 0x00000010ff057819 */ /* 0x000fe40000011605 */
[----:B------:R-:W-:-:S04]  /*a720*/  SHF.R.U32.HI R2, RZ, 0x10, R0 ;  /* 0x00000010ff027819 */ /* 0x000fc80000011600 */
[----:B------:R-:W-:-:S04]  /*a730*/  LOP3.LUT R5, R5, R2, RZ, 0xc0, !PT ;  /* 0x0000000205057212 */ /* 0x000fc800078ec0ff */
[----:B------:R-:W-:-:S13]  /*a740*/  ISETP.NE.AND P0, PT, R5, R2, PT ;  /* 0x000000020500720c */ /* 0x000fda0003f05270 */
[----:B------:R-:W-:Y:S05]  /*a750*/  @P0 BRA `(.L_x_24) ;  /* 0x0000000000300947 */ /* 0x000fea0003800000 */
[----:B------:R-:W-:Y:S01]  /*a760*/  R2UR UR4, R0 ;  /* 0x00000000000472ca */ /* 0x000fe200000e0000 */
[----:B------:R-:W-:Y:S01]  /*a770*/  VOTEU.ANY UR5, UPT, PT ;  /* 0x0000000000057886 */ /* 0x000fe200038e0100 */
[----:B------:R-:W0:Y:S01]  /*a780*/  S2R R0, SR_LANEID ;  /* 0x0000000000007919 */ /* 0x000e220000000000 */
[----:B------:R-:W-:-:S10]  /*a790*/  UFLO.U32 UR5, UR5 ;  /* 0x00000005000572bd */ /* 0x000fd400080e0000 */
[----:B------:R-:W-:-:S06]  /*a7a0*/  ULOP3.LUT UR4, URZ, UR4, URZ, 0x33, !UPT ;  /* 0x00000004ff047292 */ /* 0x000fcc000f8e33ff */
[----:B------:R-:W-:-:S04]  /*a7b0*/  IMAD.U32 R2, RZ, RZ, UR4 ;  /* 0x00000004ff027e24 */ /* 0x000fc8000f8e00ff */
[----:B------:R-:W1:Y:S02]  /*a7c0*/  REDUX UR7, R2 ;  /* 0x00000000020773c4 */ /* 0x000e640000000000 */
[----:B------:R2:W-:Y:S01]  /*a7d0*/  UTCATOMSWS.AND URZ, UR4 ;  /* 0x0000000400ff79e3 */ /* 0x0005e20008000000 */
[----:B0-----:R-:W-:Y:S01]  /*a7e0*/  ISETP.EQ.U32.AND P0, PT, R0, UR5, PT ;  /* 0x0000000500007c0c */ /* 0x001fe2000bf02070 */
[----:B-1----:R-:W-:-:S12]  /*a7f0*/  IMAD.U32 R0, RZ, RZ, UR7 ;  /* 0x00000007ff007e24 */ /* 0x002fd8000f8e00ff */
[----:B------:R2:W-:Y:S01]  /*a800*/  @P0 ATOMS.AND RZ, [UR6], R0 ;  /* 0x00000000ffff098c */ /* 0x0005e2000a800006 */
[----:B------:R-:W-:Y:S05]  /*a810*/  BRA `(.L_x_22) ;  /* 0x0000000000147947 */ /* 0x000fea0003800000 */
.L_x_24:
[----:B------:R-:W-:-:S07]  /*a820*/  MOV R2, 0xa840 ;  /* 0x0000a84000027802 */ /* 0x000fce0000000f00 */
[----:B------:R-:W-:Y:S05]  /*a830*/  CALL.REL.NOINC `($__internal_0_$__cuda_sm10x_tcgen05_guardrail_trap_col_being_dealloced_not_returned_by_alloc) ;  /* 0x0000000000447944 */ /* 0x000fea0003c00000 */
[----:B------:R-:W-:Y:S05]  /*a840*/  BRA `(.L_x_22) ;  /* 0x0000000000087947 */ /* 0x000fea0003800000 */
.L_x_23:
[----:B------:R-:W-:-:S07]  /*a850*/  MOV R2, 0xa870 ;  /* 0x0000a87000027802 */ /* 0x000fce0000000f00 */
[----:B------:R-:W-:Y:S05]  /*a860*/  CALL.REL.NOINC `($__internal_2_$__cuda_sm10x_tcgen05_guardrail_trap_unallocated_columns_being_dealloced) ;  /* 0x0000000000507944 */ /* 0x000fea0003c00000 */
.L_x_22:
[----:B------:R-:W-:Y:S01]  /*a870*/  NOP ;  /* 0x0000000000007918 */ /* 0x000fe20000000000 */
[----:B--2---:R-:W-:Y:S05]  /*a880*/  EXIT ;  /* 0x000000000000794d */ /* 0x004fea0003800000 */
.L_x_8:
[----:B------:R-:W1:Y:S02]  /*a890*/  SYNCS.PHASECHK.TRANS64.TRYWAIT P2, [UR9+0x3000], RZ ;  /* 0x003000ffff0075a7 */ /* 0x000e640008041109 */
[----:B-1----:R-:W-:Y:S05]  /*a8a0*/  @!P2 BRA `(.L_x_8) ;  /* 0xfffffffc00f8a947 */ /* 0x002fea000383ffff */
[----:B------:R-:W-:Y:S05]  /*a8b0*/  BRA `(.L_x_7) ;  /* 0xffffff7000c47947 */ /* 0x000fea000383ffff */
.L_x_17:
[----:B------:R-:W1:Y:S02]  /*a8c0*/  SYNCS.PHASECHK.TRANS64.TRYWAIT P6, [UR9+0x5010], RZ ;  /* 0x005010ffff0075a7 */ /* 0x000e6400080c1109 */
[----:B-1----:R-:W-:Y:S05]  /*a8d0*/  @!P6 BRA `(.L_x_17) ;  /* 0xfffffffc00f8e947 */ /* 0x002fea000383ffff */
[----:B------:R-:W-:Y:S05]  /*a8e0*/  BRA `(.L_x_25) ;  /* 0xffffffb400887947 */ /* 0x000fea000383ffff */
.L_x_18:
[----:B------:R-:W1:Y:S02]  /*a8f0*/  SYNCS.PHASECHK.TRANS64.TRYWAIT P0, [UR27], R142 ;  /* 0x0000008eff0075a7 */ /* 0x000e64000800111b */
[----:B-1----:R-:W-:Y:S05]  /*a900*/  @!P0 BRA `(.L_x_18) ;  /* 0xfffffffc00f88947 */ /* 0x002fea000383ffff */
[----:B------:R-:W-:Y:S05]  /*a910*/  BRA `(.L_x_26) ;  /* 0xffffffd000387947 */ /* 0x000fea000383ffff */
.L_x_21:
[----:B------:R-:W0:Y:S02]  /*a920*/  SYNCS.PHASECHK.TRANS64.TRYWAIT P0, [UR27], R2 ;  /* 0x00000002ff0075a7 */ /* 0x000e24000800111b */
[----:B0-----:R-:W-:Y:S05]  /*a930*/  @!P0 BRA `(.L_x_21) ;  /* 0xfffffffc00f88947 */ /* 0x001fea000383ffff */
[----:B------:R-:W-:Y:S05]  /*a940*/  BRA `(.L_x_27) ;  /* 0xffffffe400f87947 */ /* 0x000fea000383ffff */
        .weak           $__internal_0_$__cuda_sm10x_tcgen05_guardrail_trap_col_being_dealloced_not_returned_by_alloc
        .type           $__internal_0_$__cuda_sm10x_tcgen05_guardrail_trap_col_being_dealloced_not_returned_by_alloc,@function
        .size           $__internal_0_$__cuda_sm10x_tcgen05_guardrail_trap_col_being_dealloced_not_returned_by_alloc,($__internal_1_$__cuda_sm10x_tcgen05_guardrail_trap_phase_invalid_during_alloc - $__internal_0_$__cuda_sm10x_tcgen05_guardrail_trap_col_being_dealloced_not_returned_by_alloc)
$__internal_0_$__cuda_sm10x_tcgen05_guardrail_trap_col_being_dealloced_not_returned_by_alloc:
[----:B------:R-:W-:Y:S05]  /*a950*/  BPT.TRAP 0x1 ;  /* 0x000000040000795c */ /* 0x000fea0000300000 */
[----:B------:R-:W-:-:S04]  /*a960*/  IMAD.MOV.U32 R3, RZ, RZ, 0x0 ;  /* 0x00000000ff037424 */ /* 0x000fc800078e00ff */
[----:B------:R-:W-:Y:S05]  /*a970*/  RET.REL.NODEC R2 `(attn_fwd) ;  /* 0xffffff5402a07950 */ /* 0x000fea0003c3ffff */
        .weak           $__internal_1_$__cuda_sm10x_tcgen05_guardrail_trap_phase_invalid_during_alloc
        .type           $__internal_1_$__cuda_sm10x_tcgen05_guardrail_trap_phase_invalid_during_alloc,@function
        .size           $__internal_1_$__cuda_sm10x_tcgen05_guardrail_trap_phase_invalid_during_alloc,($__internal_2_$__cuda_sm10x_tcgen05_guardrail_trap_unallocated_columns_being_dealloced - $__internal_1_$__cuda_sm10x_tcgen05_guardrail_trap_phase_invalid_during_alloc)
$__internal_1_$__cuda_sm10x_tcgen05_guardrail_trap_phase_invalid_during_alloc:
[----:B------:R-:W-:Y:S05]  /*a980*/  BPT.TRAP 0x1 ;  /* 0x000000040000795c */ /* 0x000fea0000300000 */
[----:B------:R-:W-:-:S04]  /*a990*/  IMAD.MOV.U32 R3, RZ, RZ, 0x0 ;  /* 0x00000000ff037424 */ /* 0x000fc800078e00ff */
[----:B------:R-:W-:Y:S05]  /*a9a0*/  RET.REL.NODEC R2 `(attn_fwd) ;  /* 0xffffff5402947950 */ /* 0x000fea0003c3ffff */
        .weak           $__internal_2_$__cuda_sm10x_tcgen05_guardrail_trap_unallocated_columns_being_dealloced
        .type           $__internal_2_$__cuda_sm10x_tcgen05_guardrail_trap_unallocated_columns_being_dealloced,@function
        .size           $__internal_2_$__cuda_sm10x_tcgen05_guardrail_trap_unallocated_columns_being_dealloced,(.L_x_31 - $__internal_2_$__cuda_sm10x_tcgen05_guardrail_trap_unallocated_columns_being_dealloced)
$__internal_2_$__cuda_sm10x_tcgen05_guardrail_trap_unallocated_columns_being_dealloced:
[----:B------:R-:W-:Y:S05]  /*a9b0*/  BPT.TRAP 0x1 ;  /* 0x000000040000795c */ /* 0x000fea0000300000 */
[----:B------:R-:W-:-:S04]  /*a9c0*/  IMAD.MOV.U32 R3, RZ, RZ, 0x0 ;  /* 0x00000000ff037424 */ /* 0x000fc800078e00ff */
[----:B------:R-:W-:Y:S05]  /*a9d0*/  RET.REL.NODEC R2 `(attn_fwd) ;  /* 0xffffff5402887950 */ /* 0x000fea0003c3ffff */
.L_x_28:
[----:B------:R-:W-:-:S00]  /*a9e0*/  BRA `(.L_x_28) ;  /* 0xfffffffc00fc7947 */ /* 0x000fc0000383ffff */
[----:B------:R-:W-:-:S00]  /*a9f0*/  NOP ;  /* 0x0000000000007918 */ /* 0x000fc00000000000 */
        /* <DEDUP_REMOVED lines=8> */
.L_x_31:


//--------------------- .nv.global.init           --------------------------
	.section	.nv.global.init,"aw",@progbits
.nv.global.init:
	.type		_$_str,@object
	.size		_$_str,(.L_3 - _$_str)
_$_str:
        /*0000*/ 	.byte	0x5f, 0x5f, 0x43, 0x55, 0x44, 0x41, 0x5f, 0x46, 0x54, 0x5a, 0x00
.L_3:


//--------------------- .nv.shared.attn_fwd       --------------------------
	.section	.nv.shared.attn_fwd,"aw",@nobits
	.sectionflags	@""
	.align	16
	.zero		1024


//--------------------- .nv.shared.reserved.0     --------------------------
	.section	.nv.shared.reserved.0,"aw",@nobits
	.align	8
	.weak		__nv_reservedSMEM_offset_0_alias
	.size		__nv_reservedSMEM_offset_0_alias, 0, 64
	.other		__nv_reservedSMEM_offset_0_alias,@"STO_CUDA_RESERVED_SHARED STV_DEFAULT"
__nv_reservedSMEM_offset_0_alias:
	.zero		0
.nv.shared.reserved.0:
	.zero		64
	.weak		__nv_reservedSMEM_allocation_phase
	.type		__nv_reservedSMEM_allocation_phase,@object
	.size		__nv_reservedSMEM_allocation_phase,(.L_0 - __nv_reservedSMEM_allocation_phase)
__nv_reservedSMEM_allocation_phase:
	.zero		1
.L_0:
	.zero		7
	.weak		__nv_reservedSMEM_devtool_atexit_pc
	.type		__nv_reservedSMEM_devtool_atexit_pc,@object
	.size		__nv_reservedSMEM_devtool_atexit_pc,(__nv_reservedSMEM_allocation_mask - __nv_reservedSMEM_devtool_atexit_pc)
__nv_reservedSMEM_devtool_atexit_pc:
	.zero		8
	.weak		__nv_reservedSMEM_allocation_mask
	.type		__nv_reservedSMEM_allocation_mask,@object
	.size		__nv_reservedSMEM_allocation_mask,(.L_2 - __nv_reservedSMEM_allocation_mask)
__nv_reservedSMEM_allocation_mask:
	.zero		4
.L_2:


//--------------------- .nv.constant0.attn_fwd    --------------------------
	.section	.nv.constant0.attn_fwd,"a",@progbits
	.sectionflags	@""
	.align	4
.nv.constant0.attn_fwd:
	.zero		1032


//--------------------- SYMBOLS --------------------------

	.type		.nv.reservedSmem.offset0,@object
	.size		.nv.reservedSmem.offset0,0x4
	.type		.nv.reservedSmem.cap,@object
	.size		.nv.reservedSmem.cap,0x4
